def attn_fwd(
    Q,
    K,
    V,
    Out,
    Lse,
    sm_scale,
    stride_qz,
    stride_qh,
    stride_qm,
    stride_qk,
    stride_kz,
    stride_kh,
    stride_kn,
    stride_kk,
    stride_vz,
    stride_vh,
    stride_vn,
    stride_vk,
    stride_oz,
    stride_oh,
    stride_om,
    stride_ok,
    seqlen_q,
    seqlen_k,
    BLOCK_M: tl.constexpr,
    BLOCK_N: tl.constexpr,
    HEAD_DIM: tl.constexpr,
    CAUSAL: tl.constexpr,
):
    start_m = tl.program_id(0)
    off_hz = tl.program_id(1)
    q_off = off_hz * stride_qh
    k_off = off_hz * stride_kh
    v_off = off_hz * stride_vh
    offs_m = start_m * BLOCK_M + tl.arange(0, BLOCK_M)
    offs_d = tl.arange(0, HEAD_DIM)
    offs_n = tl.arange(0, BLOCK_N)
    q_ptrs = Q + q_off + offs_m[:, None] * stride_qm + offs_d[None, :] * stride_qk
    k_ptrs = K + k_off + offs_d[:, None] * stride_kk + offs_n[None, :] * stride_kn
    v_ptrs = V + v_off + offs_n[:, None] * stride_vn + offs_d[None, :] * stride_vk
    m_i = tl.full([BLOCK_M], float("-inf"), dtype=tl.float32)
    l_i = tl.zeros([BLOCK_M], dtype=tl.float32) + 1.0
    acc = tl.zeros([BLOCK_M, HEAD_DIM], dtype=tl.float32)
    q = tl.load(q_ptrs)
    acc, l_i, m_i = _attn_fwd_inner(
        acc,
        l_i,
        m_i,
        q,
        k_ptrs,
        v_ptrs,
        sm_scale,
        stride_kn,
        stride_vn,
        start_m,
        seqlen_k,
        BLOCK_M,
        BLOCK_N,
        HEAD_DIM,
        CAUSAL,
    )
    acc = acc / l_i[:, None]
    lse = m_i + tl.math.log2(l_i) / 1.4426950408889634
    o_ptrs = (
        Out
        + off_hz * stride_oh
        + offs_m[:, None] * stride_om
        + offs_d[None, :] * stride_ok
    )
    tl.store(o_ptrs, acc.to(Out.dtype.element_ty))
    tl.store(Lse + off_hz * seqlen_q + offs_m, lse)

# config = {"BLOCK_M": 128, "BLOCK_N": 16, "HEAD_DIM": 64, "arch": "sm_90", "causal": true, "dtype": "fp16", "num_stages": 2, "num_warps": 8}
# arch = sm_90


// ===== COMPILED SASS (sm_90a) =====

	.target	sm_90a

	.elftype	@"ET_EXEC"


//--------------------- .note.nv.tkinfo           --------------------------
	.section	.note.nv.tkinfo,"",@"SHT_NOTE"
	.sectionflags	@"SHF_NOTE_NV_TKINFO"
	.tkinfo
        /*0018*/ 	.word	0x00000002
        /*0030*/ 	.string	""
        /*0030*/ 	.string	"ptxas"
        /*0030*/ 	.string	"Cuda compilation tools, release 13.0, V13.0.88"
        /*0030*/ 	.string	"Build cuda_13.0.r13.0/compiler.36424714_0"
        /*0030*/ 	.string	"-v  -suppress-debug-info  -lineinfo  -arch sm_90a "



//--------------------- .note.nv.cuinfo           --------------------------
	.section	.note.nv.cuinfo,"",@"SHT_NOTE"
	.sectionflags	@"SHF_NOTE_NV_CUINFO"
        /*0018*/ 	.short	0x0002
        /*001a*/ 	.short	0x005a
        /*001c*/ 	.short	0x0082
	.zero		2


//--------------------- .nv.info                  --------------------------
	.section	.nv.info,"",@"SHT_CUDA_INFO"
	.align	4


	//----- nvinfo : EIATTR_REGCOUNT
	.align		4
        /*0000*/ 	.byte	0x04, 0x2f
        /*0002*/ 	.short	(.L_2 - .L_1)
	.align		4
.L_1:
        /*0004*/ 	.word	index@(attn_fwd)
        /*0008*/ 	.word	0x00000069


	//----- nvinfo : EIATTR_FRAME_SIZE
	.align		4
.L_2:
        /*000c*/ 	.byte	0x04, 0x11
        /*000e*/ 	.short	(.L_4 - .L_3)
	.align		4
.L_3:
        /*0010*/ 	.word	index@(attn_fwd)
        /*0014*/ 	.word	0x00000000


	//----- nvinfo : EIATTR_MIN_STACK_SIZE
	.align		4
.L_4:
        /*0018*/ 	.byte	0x04, 0x12
        /*001a*/ 	.short	(.L_6 - .L_5)
	.align		4
.L_5:
        /*001c*/ 	.word	index@(attn_fwd)
        /*0020*/ 	.word	0x00000000
.L_6:


//--------------------- .nv.compat                --------------------------
	.section	.nv.compat,"",@"SHT_CUDA_COMPAT_INFO"
	.align	4
        /*0000*/ 	.byte	0x02, 0x09, 0x01, 0x00, 0x02, 0x02, 0x04, 0x00, 0x02, 0x05, 0x05, 0x00, 0x03, 0x07, 0x01, 0x01
        /*0010*/ 	.byte	0x02, 0x03, 0x00, 0x00, 0x02, 0x06, 0x01, 0x00, 0x04, 0x0b, 0x08, 0x00, 0x00, 0x00, 0x00, 0x00
        /*0020*/ 	.byte	0x00, 0x00, 0x00, 0x00


//--------------------- .nv.info.attn_fwd         --------------------------
	.section	.nv.info.attn_fwd,"",@"SHT_CUDA_INFO"
	.sectionflags	@""
	.align	4


	//----- nvinfo : EIATTR_CUDA_API_VERSION
	.align		4
        /*0000*/ 	.byte	0x04, 0x37
        /*0002*/ 	.short	(.L_8 - .L_7)
.L_7:
        /*0004*/ 	.word	0x00000082


	//----- nvinfo : EIATTR_KPARAM_INFO
	.align		4
.L_8:
        /*0008*/ 	.byte	0x04, 0x17
        /*000a*/ 	.short	(.L_10 - .L_9)
.L_9:
        /*000c*/ 	.word	0x00000000
        /*0010*/ 	.short	0x0019
        /*0012*/ 	.short	0x0080
        /*0014*/ 	.byte	0x00, 0xf4, 0x21, 0x00


	//----- nvinfo : EIATTR_KPARAM_INFO
	.align		4
.L_10:
        /*0018*/ 	.byte	0x04, 0x17
        /*001a*/ 	.short	(.L_12 - .L_11)
.L_11:
        /*001c*/ 	.word	0x00000000
        /*0020*/ 	.short	0x0018
        /*0022*/ 	.short	0x0078
        /*0024*/ 	.byte	0x00, 0xf4, 0x21, 0x00


	//----- nvinfo : EIATTR_KPARAM_INFO
	.align		4
.L_12:
        /*0028*/ 	.byte	0x04, 0x17
        /*002a*/ 	.short	(.L_14 - .L_13)
.L_13:
        /*002c*/ 	.word	0x00000000
        /*0030*/ 	.short	0x0017
        /*0032*/ 	.short	0x0070
        /*0034*/ 	.byte	0x00, 0xf0, 0x11, 0x00


	//----- nvinfo : EIATTR_KPARAM_INFO
	.align		4
.L_14:
        /*0038*/ 	.byte	0x04, 0x17
        /*003a*/ 	.short	(.L_16 - .L_15)
.L_15:
        /*003c*/ 	.word	0x00000000
        /*0040*/ 	.short	0x0016
        /*0042*/ 	.short	0x006c
        /*0044*/ 	.byte	0x00, 0xf0, 0x11, 0x00


	//----- nvinfo : EIATTR_KPARAM_INFO
	.align		4
.L_16:
        /*0048*/ 	.byte	0x04, 0x17
        /*004a*/ 	.short	(.L_18 - .L_17)
.L_17:
        /*004c*/ 	.word	0x00000000
        /*0050*/ 	.short	0x0015
        /*0052*/ 	.short	0x0068
        /*0054*/ 	.byte	0x00, 0xf0, 0x11, 0x00


	//----- nvinfo : EIATTR_KPARAM_INFO
	.align		4
.L_18:
        /*0058*/ 	.byte	0x04, 0x17
        /*005a*/ 	.short	(.L_20 - .L_19)
.L_19:
        /*005c*/ 	.word	0x00000000
        /*0060*/ 	.short	0x0014
        /*0062*/ 	.short	0x0064
        /*0064*/ 	.byte	0x00, 0xf0, 0x11, 0x00


	//----- nvinfo : EIATTR_KPARAM_INFO
	.align		4
.L_20:
        /*0068*/ 	.byte	0x04, 0x17
        /*006a*/ 	.short	(.L_22 - .L_21)
.L_21:
        /*006c*/ 	.word	0x00000000
        /*0070*/ 	.short	0x0013
        /*0072*/ 	.short	0x0060
        /*0074*/ 	.byte	0x00, 0xf0, 0x11, 0x00


	//----- nvinfo : EIATTR_KPARAM_INFO
	.align		4
.L_22:
        /*0078*/ 	.byte	0x04, 0x17
        /*007a*/ 	.short	(.L_24 - .L_23)
.L_23:
        /*007c*/ 	.word	0x00000000
        /*0080*/ 	.short	0x0012
        /*0082*/ 	.short	0x005c
        /*0084*/ 	.byte	0x00, 0xf0, 0x11, 0x00


	//----- nvinfo : EIATTR_KPARAM_INFO
	.align		4
.L_24:
        /*0088*/ 	.byte	0x04, 0x17
        /*008a*/ 	.short	(.L_26 - .L_25)
.L_25:
        /*008c*/ 	.word	0x00000000
        /*0090*/ 	.short	0x0011
        /*0092*/ 	.short	0x0058
        /*0094*/ 	.byte	0x00, 0xf0, 0x11, 0x00


	//----- nvinfo : EIATTR_KPARAM_INFO
	.align		4
.L_26:
        /*0098*/ 	.byte	0x04, 0x17
        /*009a*/ 	.short	(.L_28 - .L_27)
.L_27:
        /*009c*/ 	.word	0x00000000
        /*00a0*/ 	.short	0x0010
        /*00a2*/ 	.short	0x0054
        /*00a4*/ 	.byte	0x00, 0xf0, 0x11, 0x00


	//----- nvinfo : EIATTR_KPARAM_INFO
	.align		4
.L_28:
        /*00a8*/ 	.byte	0x04, 0x17
        /*00aa*/ 	.short	(.L_30 - .L_29)
.L_29:
        /*00ac*/ 	.word	0x00000000
        /*00b0*/ 	.short	0x000f
        /*00b2*/ 	.short	0x0050
        /*00b4*/ 	.byte	0x00, 0xf0, 0x11, 0x00


	//----- nvinfo : EIATTR_KPARAM_INFO
	.align		4
.L_30:
        /*00b8*/ 	.byte	0x04, 0x17
        /*00ba*/ 	.short	(.L_32 - .L_31)
.L_31:
        /*00bc*/ 	.word	0x00000000
        /*00c0*/ 	.short	0x000e
        /*00c2*/ 	.short	0x004c
        /*00c4*/ 	.byte	0x00, 0xf0, 0x11, 0x00


	//----- nvinfo : EIATTR_KPARAM_INFO
	.align		4
.L_32:
        /*00c8*/ 	.byte	0x04, 0x17
        /*00ca*/ 	.short	(.L_34 - .L_33)
.L_33:
        /*00cc*/ 	.word	0x00000000
        /*00d0*/ 	.short	0x000d
        /*00d2*/ 	.short	0x0048
        /*00d4*/ 	.byte	0x00, 0xf0, 0x11, 0x00


	//----- nvinfo : EIATTR_KPARAM_INFO
	.align		4
.L_34:
        /*00d8*/ 	.byte	0x04, 0x17
        /*00da*/ 	.short	(.L_36 - .L_35)
.L_35:
        /*00dc*/ 	.word	0x00000000
        /*00e0*/ 	.short	0x000c
        /*00e2*/ 	.short	0x0044
        /*00e4*/ 	.byte	0x00, 0xf0, 0x11, 0x00


	//----- nvinfo : EIATTR_KPARAM_INFO
	.align		4
.L_36:
        /*00e8*/ 	.byte	0x04, 0x17
        /*00ea*/ 	.short	(.L_38 - .L_37)
.L_37:
        /*00ec*/ 	.word	0x00000000
        /*00f0*/ 	.short	0x000b
        /*00f2*/ 	.short	0x0040
        /*00f4*/ 	.byte	0x00, 0xf0, 0x11, 0x00


	//----- nvinfo : EIATTR_KPARAM_INFO
	.align		4
.L_38:
        /*00f8*/ 	.byte	0x04, 0x17
        /*00fa*/ 	.short	(.L_40 - .L_39)
.L_39:
        /*00fc*/ 	.word	0x00000000
        /*0100*/ 	.short	0x000a
        /*0102*/ 	.short	0x003c
        /*0104*/ 	.byte	0x00, 0xf0, 0x11, 0x00


	//----- nvinfo : EIATTR_KPARAM_INFO
	.align		4
.L_40:
        /*0108*/ 	.byte	0x04, 0x17
        /*010a*/ 	.short	(.L_42 - .L_41)
.L_41:
        /*010c*/ 	.word	0x00000000
        /*0110*/ 	.short	0x0009
        /*0112*/ 	.short	0x0038
        /*0114*/ 	.byte	0x00, 0xf0, 0x11, 0x00


	//----- nvinfo : EIATTR_KPARAM_INFO
	.align		4
.L_42:
        /*0118*/ 	.byte	0x04, 0x17
        /*011a*/ 	.short	(.L_44 - .L_43)
.L_43:
        /*011c*/ 	.word	0x00000000
        /*0120*/ 	.short	0x0008
        /*0122*/ 	.short	0x0034
        /*0124*/ 	.byte	0x00, 0xf0, 0x11, 0x00


	//----- nvinfo : EIATTR_KPARAM_INFO
	.align		4
.L_44:
        /*0128*/ 	.byte	0x04, 0x17
        /*012a*/ 	.short	(.L_46 - .L_45)
.L_45:
        /*012c*/ 	.word	0x00000000
        /*0130*/ 	.short	0x0007
        /*0132*/ 	.short	0x0030
        /*0134*/ 	.byte	0x00, 0xf0, 0x11, 0x00


	//----- nvinfo : EIATTR_KPARAM_INFO
	.align		4
.L_46:
        /*0138*/ 	.byte	0x04, 0x17
        /*013a*/ 	.short	(.L_48 - .L_47)
.L_47:
        /*013c*/ 	.word	0x00000000
        /*0140*/ 	.short	0x0006
        /*0142*/ 	.short	0x002c
        /*0144*/ 	.byte	0x00, 0xf0, 0x11, 0x00


	//----- nvinfo : EIATTR_KPARAM_INFO
	.align		4
.L_48:
        /*0148*/ 	.byte	0x04, 0x17
        /*014a*/ 	.short	(.L_50 - .L_49)
.L_49:
        /*014c*/ 	.word	0x00000000
        /*0150*/ 	.short	0x0005
        /*0152*/ 	.short	0x0028
        /*0154*/ 	.byte	0x00, 0xf0, 0x11, 0x00


	//----- nvinfo : EIATTR_KPARAM_INFO
	.align		4
.L_50:
        /*0158*/ 	.byte	0x04, 0x17
        /*015a*/ 	.short	(.L_52 - .L_51)
.L_51:
        /*015c*/ 	.word	0x00000000
        /*0160*/ 	.short	0x0004
        /*0162*/ 	.short	0x0020
        /*0164*/ 	.byte	0x00, 0xf4, 0x21, 0x00


	//----- nvinfo : EIATTR_KPARAM_INFO
	.align		4
.L_52:
        /*0168*/ 	.byte	0x04, 0x17
        /*016a*/ 	.short	(.L_54 - .L_53)
.L_53:
        /*016c*/ 	.word	0x00000000
        /*0170*/ 	.short	0x0003
        /*0172*/ 	.short	0x0018
        /*0174*/ 	.byte	0x00, 0xf4, 0x21, 0x00


	//----- nvinfo : EIATTR_KPARAM_INFO
	.align		4
.L_54:
        /*0178*/ 	.byte	0x04, 0x17
        /*017a*/ 	.short	(.L_56 - .L_55)
.L_55:
        /*017c*/ 	.word	0x00000000
        /*0180*/ 	.short	0x0002
        /*0182*/ 	.short	0x0010
        /*0184*/ 	.byte	0x00, 0xf4, 0x21, 0x00


	//----- nvinfo : EIATTR_KPARAM_INFO
	.align		4
.L_56:
        /*0188*/ 	.byte	0x04, 0x17
        /*018a*/ 	.short	(.L_58 - .L_57)
.L_57:
        /*018c*/ 	.word	0x00000000
        /*0190*/ 	.short	0x0001
        /*0192*/ 	.short	0x0008
        /*0194*/ 	.byte	0x00, 0xf4, 0x21, 0x00


	//----- nvinfo : EIATTR_KPARAM_INFO
	.align		4
.L_58:
        /*0198*/ 	.byte	0x04, 0x17
        /*019a*/ 	.short	(.L_60 - .L_59)
.L_59:
        /*019c*/ 	.word	0x00000000
        /*01a0*/ 	.short	0x0000
        /*01a2*/ 	.short	0x0000
        /*01a4*/ 	.byte	0x00, 0xf4, 0x21, 0x00


	//----- nvinfo : EIATTR_SPARSE_MMA_MASK
	.align		4
.L_60:
        /*01a8*/ 	.byte	0x03, 0x50
        /*01aa*/ 	.short	0x0000


	//----- nvinfo : EIATTR_MAXREG_COUNT
	.align		4
        /*01ac*/ 	.byte	0x03, 0x1b
        /*01ae*/ 	.short	0x00ff


	//----- nvinfo : EIATTR_NUM_BARRIERS
	.align		4
        /*01b0*/ 	.byte	0x02, 0x4c
        /*01b2*/ 	.byte	0x01
	.zero		1


	//----- nvinfo : EIATTR_MERCURY_ISA_VERSION
	.align		4
        /*01b4*/ 	.byte	0x03, 0x5f
        /*01b6*/ 	.short	0x0101


	//----- nvinfo : EIATTR_COOP_GROUP_MASK_REGIDS
	.align		4
        /*01b8*/ 	.byte	0x04, 0x29
        /*01ba*/ 	.short	(.L_62 - .L_61)


	//   ....[0]....
.L_61:
        /*01bc*/ 	.word	0xffffffff


	//   ....[1]....
        /*01c0*/ 	.word	0xffffffff


	//   ....[2]....
        /*01c4*/ 	.word	0xffffffff


	//   ....[3]....
        /*01c8*/ 	.word	0xffffffff


	//   ....[4]....
        /*01cc*/ 	.word	0xffffffff


	//   ....[5]....
        /*01d0*/ 	.word	0xffffffff


	//   ....[6]....
        /*01d4*/ 	.word	0xffffffff


	//   ....[7]....
        /*01d8*/ 	.word	0xffffffff


	//----- nvinfo : EIATTR_COOP_GROUP_INSTR_OFFSETS
	.align		4
.L_62:
        /*01dc*/ 	.byte	0x04, 0x28
        /*01de*/ 	.short	(.L_64 - .L_63)


	//   ....[0]....
.L_63:
        /*01e0*/ 	.word	0x00001920


	//   ....[1]....
        /*01e4*/ 	.word	0x00001930


	//   ....[2]....
        /*01e8*/ 	.word	0x00001960


	//   ....[3]....
        /*01ec*/ 	.word	0x00001970


	//   ....[4]....
        /*01f0*/ 	.word	0x00001ee0


	//   ....[5]....
        /*01f4*/ 	.word	0x00001ef0


	//   ....[6]....
        /*01f8*/ 	.word	0x00001f40


	//   ....[7]....
        /*01fc*/ 	.word	0x00001f50


	//----- nvinfo : EIATTR_EXIT_INSTR_OFFSETS
	.align		4
.L_64:
        /*0200*/ 	.byte	0x04, 0x1c
        /*0202*/ 	.short	(.L_66 - .L_65)


	//   ....[0]....
.L_65:
        /*0204*/ 	.word	0x00003a10


	//   ....[1]....
        /*0208*/ 	.word	0x00003a40


	//----- nvinfo : EIATTR_REQNTID
	.align		4
.L_66:
        /*020c*/ 	.byte	0x04, 0x10
        /*020e*/ 	.short	(.L_68 - .L_67)
.L_67:
        /*0210*/ 	.word	0x00000100
        /*0214*/ 	.word	0x00000001
        /*0218*/ 	.word	0x00000001


	//----- nvinfo : EIATTR_CBANK_PARAM_SIZE
	.align		4
.L_68:
        /*021c*/ 	.byte	0x03, 0x19
        /*021e*/ 	.short	0x0088


	//----- nvinfo : EIATTR_PARAM_CBANK
	.align		4
        /*0220*/ 	.byte	0x04, 0x0a
        /*0222*/ 	.short	(.L_70 - .L_69)
	.align		4
.L_69:
        /*0224*/ 	.word	index@(.nv.constant0.attn_fwd)
        /*0228*/ 	.short	0x0210
        /*022a*/ 	.short	0x0088


	//----- nvinfo : EIATTR_SW_WAR
	.align		4
.L_70:
        /*022c*/ 	.byte	0x04, 0x36
        /*022e*/ 	.short	(.L_72 - .L_71)
.L_71:
        /*0230*/ 	.word	0x00000008
.L_72:


//--------------------- .nv.callgraph             --------------------------
	.section	.nv.callgraph,"",@"SHT_CUDA_CALLGRAPH"
	.align	4
	.sectionentsize	8
	.align		4
        /*0000*/ 	.word	0x00000000
	.align		4
        /*0004*/ 	.word	0xffffffff
	.align		4
        /*0008*/ 	.word	0x00000000
	.align		4
        /*000c*/ 	.word	0xfffffffe
	.align		4
        /*0010*/ 	.word	0x00000000
	.align		4
        /*0014*/ 	.word	0xfffffffd
	.align		4
        /*0018*/ 	.word	0x00000000
	.align		4
        /*001c*/ 	.word	0xfffffffc


//--------------------- .nv.constant4             --------------------------
	.section	.nv.constant4,"a",@progbits
	.align	8
	.align		8
.nv.constant4:
        /*0000*/ 	.dword	_$_str


//--------------------- .text.attn_fwd            --------------------------
	.section	.text.attn_fwd,"ax",@progbits
	.align	128
        .global         attn_fwd
        .type           attn_fwd,@function
        .size           attn_fwd,(.L_x_3 - attn_fwd)
        .other          attn_fwd,@"STO_CUDA_ENTRY STV_DEFAULT"
attn_fwd:
.text.attn_fwd:
[----:B------:R-:W-:Y:S01]  /*0000*/  LDC R1, c[0x0][0x28] ;  /* 0x00000a00ff017b82 */ /* 0x000fe20000000800 */
[----:B------:R-:W0:Y:S07]  /*0010*/  S2R R5, SR_CTAID.X ;  /* 0x0000000000057919 */ /* 0x000e2e0000002500 */
[----:B------:R-:W1:Y:S01]  /*0020*/  S2UR UR7, SR_CTAID.Y ;  /* 0x00000000000779c3 */ /* 0x000e620000002600 */
[----:B------:R-:W-:Y:S01]  /*0030*/  ULDC.64 UR4, c[0x0][0x240] ;  /* 0x0000900000047ab9 */ /* 0x000fe20000000a00 */
[----:B------:R-:W-:Y:S01]  /*0040*/  ULDC.64 UR22, c[0x0][0x208] ;  /* 0x0000820000167ab9 */ /* 0x000fe20000000a00 */
[----:B------:R-:W2:Y:S05]  /*0050*/  S2R R2, SR_TID.X ;  /* 0x0000000000027919 */ /* 0x000eaa0000002100 */
[----:B------:R-:W3:Y:S08]  /*0060*/  LDC R11, c[0x0][0x248] ;  /* 0x00009200ff0b7b82 */ /* 0x000ef00000000800 */
[----:B------:R-:W4:Y:S01]  /*0070*/  LDC.64 R12, c[0x0][0x210] ;  /* 0x00008400ff0c7b82 */ /* 0x000f220000000a00 */
[----:B-1----:R-:W-:-:S04]  /*0080*/  UIMAD UR4, UR7, UR4, URZ ;  /* 0x00000004070472a4 */ /* 0x002fc8000f8e023f */
[----:B------:R-:W-:Y:S01]  /*0090*/  USHF.L.U32 UR6, UR4, 0x1, URZ ;  /* 0x0000000104067899 */ /* 0x000fe2000800063f */
[----:B0-----:R-:W-:Y:S01]  /*00a0*/  IMAD.SHL.U32 R5, R5, 0x80, RZ ;  /* 0x0000008005057824 */ /* 0x001fe200078e00ff */
[----:B--2---:R-:W-:-:S04]  /*00b0*/  SHF.R.U32.HI R6, RZ, 0x7, R2 ;  /* 0x00000007ff067819 */ /* 0x004fc80000011602 */
[----:B------:R-:W-:Y:S02]  /*00c0*/  LOP3.LUT R0, R5, 0x7f, R2, 0xf8, !PT ;  /* 0x0000007f05007812 */ /* 0x000fe400078ef802 */
[----:B------:R-:W-:-:S03]  /*00d0*/  SGXT.U32 R6, R6, 0x1 ;  /* 0x000000010606781a */ /* 0x000fc60000000000 */
[----:B------:R-:W-:Y:S01]  /*00e0*/  IMAD R3, R0, UR5, RZ ;  /* 0x0000000500037c24 */ /* 0x000fe2000f8e02ff */
[----:B------:R-:W-:Y:S01]  /*00f0*/  UIMAD.WIDE UR4, UR4, 0x2, URZ ;  /* 0x00000002040478a5 */ /* 0x000fe2000f8e023f */
[----:B---3--:R-:W-:Y:S02]  /*0100*/  IMAD R8, R6, R11, RZ ;  /* 0x0000000b06087224 */ /* 0x008fe400078e02ff */
[C---:B------:R-:W-:Y:S02]  /*0110*/  IMAD.SHL.U32 R7, R3.reuse, 0x2, RZ ;  /* 0x0000000203077824 */ /* 0x040fe400078e00ff */
[----:B------:R-:W-:-:S03]  /*0120*/  IMAD.HI R4, R3, 0x2, RZ ;  /* 0x0000000203047827 */ /* 0x000fc600078e02ff */
[----:B----4-:R-:W-:Y:S01]  /*0130*/  IADD3 R7, P0, P1, R7, UR6, R12 ;  /* 0x0000000607077c10 */ /* 0x010fe2000f91e00c */
[----:B------:R-:W-:-:S03]  /*0140*/  IMAD R10, R11, 0x2, R8 ;  /* 0x000000020b0a7824 */ /* 0x000fc600078e0208 */
[----:B------:R-:W-:Y:S01]  /*0150*/  IADD3.X R3, R4, UR5, R13, P0, P1 ;  /* 0x0000000504037c10 */ /* 0x000fe200087e240d */
[C---:B------:R-:W-:Y:S01]  /*0160*/  IMAD R18, R11.reuse, 0x2, R10 ;  /* 0x000000020b127824 */ /* 0x040fe200078e020a */
[-C--:B------:R-:W-:Y:S02]  /*0170*/  LEA R12, P0, R8, R7.reuse, 0x1 ;  /* 0x00000007080c7211 */ /* 0x080fe400078008ff */
[----:B------:R-:W-:Y:S01]  /*0180*/  LEA R14, P1, R10, R7, 0x1 ;  /* 0x000000070a0e7211 */ /* 0x000fe200078208ff */
[C---:B------:R-:W-:Y:S01]  /*0190*/  IMAD R22, R11.reuse, 0x2, R18 ;  /* 0x000000020b167824 */ /* 0x040fe200078e0212 */
[----:B------:R-:W-:Y:S02]  /*01a0*/  LEA.HI.X.SX32 R13, R8, R3, 0x1, P0 ;  /* 0x00000003080d7211 */ /* 0x000fe400000f0eff */
[----:B------:R-:W-:Y:S02]  /*01b0*/  LEA R16, P0, R18, R7, 0x1 ;  /* 0x0000000712107211 */ /* 0x000fe400078008ff */
[-C--:B------:R-:W-:Y:S01]  /*01c0*/  LEA.HI.X.SX32 R15, R10, R3.reuse, 0x1, P1 ;  /* 0x000000030a0f7211 */ /* 0x080fe200008f0eff */
[C---:B------:R-:W-:Y:S01]  /*01d0*/  IMAD R10, R11.reuse, 0x2, R22 ;  /* 0x000000020b0a7824 */ /* 0x040fe200078e0216 */
[----:B------:R-:W-:Y:S01]  /*01e0*/  LEA.HI.X.SX32 R17, R18, R3, 0x1, P0 ;  /* 0x0000000312117211 */ /* 0x000fe200000f0eff */
[----:B------:R-:W2:Y:S01]  /*01f0*/  LDG.E.U16 R4, desc[UR22][R12.64] ;  /* 0x000000160c047981 */ /* 0x000ea2000c1e1500 */
[----:B------:R-:W-:Y:S01]  /*0200*/  LEA R18, P0, R22, R7, 0x1 ;  /* 0x0000000716127211 */ /* 0x000fe200078008ff */
[----:B------:R-:W-:-:S02]  /*0210*/  IMAD R24, R11, 0x2, R10 ;  /* 0x000000020b187824 */ /* 0x000fc400078e020a */
[----:B------:R0:W3:Y:S01]  /*0220*/  LDG.E.U16 R8, desc[UR22][R14.64] ;  /* 0x000000160e087981 */ /* 0x0000e2000c1e1500 */
[----:B------:R-:W-:Y:S01]  /*0230*/  LEA.HI.X.SX32 R19, R22, R3, 0x1, P0 ;  /* 0x0000000316137211 */ /* 0x000fe200000f0eff */
[C---:B------:R-:W-:Y:S01]  /*0240*/  IMAD R26, R11.reuse, 0x2, R24 ;  /* 0x000000020b1a7824 */ /* 0x040fe200078e0218 */
[-C--:B------:R-:W-:Y:S01]  /*0250*/  LEA R22, P0, R24, R7.reuse, 0x1 ;  /* 0x0000000718167211 */ /* 0x080fe200078008ff */
[----:B------:R1:W4:Y:S01]  /*0260*/  LDG.E.U16 R9, desc[UR22][R16.64] ;  /* 0x0000001610097981 */ /* 0x000322000c1e1500 */
[----:B------:R-:W-:Y:S02]  /*0270*/  LEA R20, P1, R10, R7, 0x1 ;  /* 0x000000070a147211 */ /* 0x000fe400078208ff */
[----:B------:R-:W-:Y:S01]  /*0280*/  LEA.HI.X.SX32 R23, R24, R3, 0x1, P0 ;  /* 0x0000000318177211 */ /* 0x000fe200000f0eff */
[C---:B------:R-:W-:Y:S01]  /*0290*/  IMAD R28, R11.reuse, 0x2, R26 ;  /* 0x000000020b1c7824 */ /* 0x040fe200078e021a */
[----:B0-----:R-:W-:Y:S02]  /*02a0*/  LEA R14, P0, R26, R7, 0x1 ;  /* 0x000000071a0e7211 */ /* 0x001fe400078008ff */
[-C--:B------:R-:W-:Y:S01]  /*02b0*/  LEA.HI.X.SX32 R21, R10, R3.reuse, 0x1, P1 ;  /* 0x000000030a157211 */ /* 0x080fe200008f0eff */
[----:B------:R-:W5:Y:S01]  /*02c0*/  LDG.E.U16 R13, desc[UR22][R22.64] ;  /* 0x00000016160d7981 */ /* 0x000f62000c1e1500 */
[----:B------:R-:W-:Y:S01]  /*02d0*/  LEA.HI.X.SX32 R15, R26, R3, 0x1, P0 ;  /* 0x000000031a0f7211 */ /* 0x000fe200000f0eff */
[C---:B------:R-:W-:Y:S01]  /*02e0*/  IMAD R26, R11.reuse, 0x2, R28 ;  /* 0x000000020b1a7824 */ /* 0x040fe200078e021c */
[-C--:B-1----:R-:W-:Y:S01]  /*02f0*/  LEA R16, P0, R28, R7.reuse, 0x1 ;  /* 0x000000071c107211 */ /* 0x082fe200078008ff */
[----:B------:R0:W4:Y:S02]  /*0300*/  LDG.E.U16 R10, desc[UR22][R18.64] ;  /* 0x00000016120a7981 */ /* 0x000124000c1e1500 */
[----:B------:R-:W-:Y:S01]  /*0310*/  IMAD R30, R11, 0x2, R26 ;  /* 0x000000020b1e7824 */ /* 0x000fe200078e021a */
[----:B------:R-:W-:Y:S01]  /*0320*/  LEA R24, P1, R26, R7, 0x1 ;  /* 0x000000071a187211 */ /* 0x000fe200078208ff */
[----:B------:R1:W3:Y:S01]  /*0330*/  LDG.E.U16 R12, desc[UR22][R20.64] ;  /* 0x00000016140c7981 */ /* 0x0002e2000c1e1500 */
[----:B------:R-:W-:-:S02]  /*0340*/  LEA.HI.X.SX32 R17, R28, R3, 0x1, P0 ;  /* 0x000000031c117211 */ /* 0x000fc400000f0eff */
[----:B------:R-:W-:Y:S01]  /*0350*/  LEA.HI.X.SX32 R25, R26, R3, 0x1, P1 ;  /* 0x000000031a197211 */ /* 0x000fe200008f0eff */
[C---:B------:R-:W-:Y:S01]  /*0360*/  IMAD R26, R11.reuse, 0x2, R30 ;  /* 0x000000020b1a7824 */ /* 0x040fe200078e021e */
[----:B------:R1:W4:Y:S01]  /*0370*/  LDG.E.U16 R29, desc[UR22][R14.64] ;  /* 0x000000160e1d7981 */ /* 0x000322000c1e1500 */
[C---:B0-----:R-:W-:Y:S02]  /*0380*/  LEA R18, P0, R30.reuse, R7, 0x1 ;  /* 0x000000071e127211 */ /* 0x041fe400078008ff */
[C---:B------:R-:W-:Y:S01]  /*0390*/  IMAD R28, R11.reuse, 0x2, R26 ;  /* 0x000000020b1c7824 */ /* 0x040fe200078e021a */
[----:B------:R0:W5:Y:S01]  /*03a0*/  LDG.E.U16 R33, desc[UR22][R24.64] ;  /* 0x0000001618217981 */ /* 0x000162000c1e1500 */
[----:B------:R-:W-:Y:S02]  /*03b0*/  LEA.HI.X.SX32 R19, R30, R3, 0x1, P0 ;  /* 0x000000031e137211 */ /* 0x000fe400000f0eff */
[C---:B-1----:R-:W-:Y:S01]  /*03c0*/  LEA R20, P0, R26.reuse, R7, 0x1 ;  /* 0x000000071a147211 */ /* 0x042fe200078008ff */
[----:B------:R1:W4:Y:S03]  /*03d0*/  LDG.E.U16 R31, desc[UR22][R16.64] ;  /* 0x00000016101f7981 */ /* 0x000326000c1e1500 */
[----:B------:R-:W-:Y:S01]  /*03e0*/  LEA.HI.X.SX32 R21, R26, R3, 0x1, P0 ;  /* 0x000000031a157211 */ /* 0x000fe200000f0eff */
[C---:B------:R-:W-:Y:S01]  /*03f0*/  IMAD R26, R11.reuse, 0x2, R28 ;  /* 0x000000020b1a7824 */ /* 0x040fe200078e021c */
[----:B------:R1:W4:Y:S03]  /*0400*/  LDG.E.U16 R35, desc[UR22][R18.64] ;  /* 0x0000001612237981 */ /* 0x000326000c1e1500 */
[C---:B------:R-:W-:Y:S01]  /*0410*/  IMAD R30, R11.reuse, 0x2, R26 ;  /* 0x000000020b1e7824 */ /* 0x040fe200078e021a */
[-C--:B------:R-:W-:Y:S01]  /*0420*/  LEA R22, P1, R26, R7.reuse, 0x1 ;  /* 0x000000071a167211 */ /* 0x080fe200078208ff */
[----:B------:R1:W4:Y:S01]  /*0430*/  LDG.E.U16 R37, desc[UR22][R20.64] ;  /* 0x0000001614257981 */ /* 0x000322000c1e1500 */
[----:B------:R-:W-:Y:S01]  /*0440*/  LEA R14, P0, R28, R7, 0x1 ;  /* 0x000000071c0e7211 */ /* 0x000fe200078008ff */
[----:B0-----:R-:W-:Y:S01]  /*0450*/  IMAD R24, R11, 0x2, R30 ;  /* 0x000000020b187824 */ /* 0x001fe200078e021e */
[----:B------:R-:W-:-:S02]  /*0460*/  LEA.HI.X.SX32 R23, R26, R3, 0x1, P1 ;  /* 0x000000031a177211 */ /* 0x000fc400008f0eff */
[----:B------:R-:W-:Y:S01]  /*0470*/  LEA.HI.X.SX32 R15, R28, R3, 0x1, P0 ;  /* 0x000000031c0f7211 */ /* 0x000fe200000f0eff */
[C---:B------:R-:W-:Y:S01]  /*0480*/  IMAD R26, R11.reuse, 0x2, R24 ;  /* 0x000000020b1a7824 */ /* 0x040fe200078e0218 */
[C---:B-1----:R-:W-:Y:S01]  /*0490*/  LEA R16, P0, R30.reuse, R7, 0x1 ;  /* 0x000000071e107211 */ /* 0x042fe200078008ff */
[----:B------:R-:W4:Y:S02]  /*04a0*/  LDG.E.U16 R39, desc[UR22][R22.64] ;  /* 0x0000001616277981 */ /* 0x000f24000c1e1500 */
[C---:B------:R-:W-:Y:S01]  /*04b0*/  IMAD R28, R11.reuse, 0x2, R26 ;  /* 0x000000020b1c7824 */ /* 0x040fe200078e021a */
[----:B------:R-:W-:Y:S01]  /*04c0*/  LEA.HI.X.SX32 R17, R30, R3, 0x1, P0 ;  /* 0x000000031e117211 */ /* 0x000fe200000f0eff */
[----:B------:R0:W4:Y:S01]  /*04d0*/  LDG.E.U16 R38, desc[UR22][R14.64] ;  /* 0x000000160e267981 */ /* 0x000122000c1e1500 */
[C---:B------:R-:W-:Y:S01]  /*04e0*/  LEA R18, P0, R24.reuse, R7, 0x1 ;  /* 0x0000000718127211 */ /* 0x040fe200078008ff */
[C---:B------:R-:W-:Y:S02]  /*04f0*/  IMAD R30, R11.reuse, 0x2, R28 ;  /* 0x000000020b1e7824 */ /* 0x040fe400078e021c */
[----:B------:R1:W4:Y:S01]  /*0500*/  LDG.E.U16 R40, desc[UR22][R16.64] ;  /* 0x0000001610287981 */ /* 0x000322000c1e1500 */
[----:B------:R-:W-:Y:S01]  /*0510*/  LEA.HI.X.SX32 R19, R24, R3, 0x1, P0 ;  /* 0x0000000318137211 */ /* 0x000fe200000f0eff */
[----:B------:R-:W-:Y:S01]  /*0520*/  IMAD R32, R11, 0x2, R30 ;  /* 0x000000020b207824 */ /* 0x000fe200078e021e */
[----:B------:R-:W-:-:S02]  /*0530*/  LEA R24, P1, R28, R7, 0x1 ;  /* 0x000000071c187211 */ /* 0x000fc400078208ff */
[----:B------:R-:W-:Y:S01]  /*0540*/  LEA R20, P0, R26, R7, 0x1 ;  /* 0x000000071a147211 */ /* 0x000fe200078008ff */
[----:B------:R1:W4:Y:S01]  /*0550*/  LDG.E.U16 R41, desc[UR22][R18.64] ;  /* 0x0000001612297981 */ /* 0x000322000c1e1500 */
[-C--:B------:R-:W-:Y:S01]  /*0560*/  LEA.HI.X.SX32 R25, R28, R3.reuse, 0x1, P1 ;  /* 0x000000031c197211 */ /* 0x080fe200008f0eff */
[C---:B------:R-:W-:Y:S01]  /*0570*/  IMAD R28, R11.reuse, 0x2, R32 ;  /* 0x000000020b1c7824 */ /* 0x040fe200078e0220 */
[----:B------:R-:W-:Y:S02]  /*0580*/  LEA.HI.X.SX32 R21, R26, R3, 0x1, P0 ;  /* 0x000000031a157211 */ /* 0x000fe400000f0eff */
[C---:B0-----:R-:W-:Y:S01]  /*0590*/  LEA R14, P0, R30.reuse, R7, 0x1 ;  /* 0x000000071e0e7211 */ /* 0x041fe200078008ff */
[C---:B------:R-:W-:Y:S01]  /*05a0*/  IMAD R26, R11.reuse, 0x2, R28 ;  /* 0x000000020b1a7824 */ /* 0x040fe200078e021c */
[----:B------:R-:W4:Y:S02]  /*05b0*/  LDG.E.U16 R43, desc[UR22][R24.64] ;  /* 0x00000016182b7981 */ /* 0x000f24000c1e1500 */
[----:B------:R-:W-:Y:S01]  /*05c0*/  LEA.HI.X.SX32 R15, R30, R3, 0x1, P0 ;  /* 0x000000031e0f7211 */ /* 0x000fe200000f0eff */
[C---:B------:R-:W-:Y:S01]  /*05d0*/  IMAD R30, R11.reuse, 0x2, R26 ;  /* 0x000000020b1e7824 */ /* 0x040fe200078e021a */
[-C--:B-1----:R-:W-:Y:S01]  /*05e0*/  LEA R16, P0, R32, R7.reuse, 0x1 ;  /* 0x0000000720107211 */ /* 0x082fe200078008ff */
[----:B------:R0:W4:Y:S02]  /*05f0*/  LDG.E.U16 R42, desc[UR22][R20.64] ;  /* 0x00000016142a7981 */ /* 0x000124000c1e1500 */
[C---:B------:R-:W-:Y:S01]  /*0600*/  IMAD R34, R11.reuse, 0x2, R30 ;  /* 0x000000020b227824 */ /* 0x040fe200078e021e */
[----:B------:R-:W-:Y:S01]  /*0610*/  LEA R22, P1, R26, R7, 0x1 ;  /* 0x000000071a167211 */ /* 0x000fe200078208ff */
[----:B------:R1:W4:Y:S01]  /*0620*/  LDG.E.U16 R44, desc[UR22][R14.64] ;  /* 0x000000160e2c7981 */ /* 0x000322000c1e1500 */
[-C--:B------:R-:W-:Y:S01]  /*0630*/  LEA.HI.X.SX32 R17, R32, R3.reuse, 0x1, P0 ;  /* 0x0000000320117211 */ /* 0x080fe200000f0eff */
[----:B------:R-:W-:Y:S01]  /*0640*/  IMAD R32, R11, 0x2, R34 ;  /* 0x000000020b207824 */ /* 0x000fe200078e0222 */
[----:B------:R-:W-:-:S02]  /*0650*/  LEA.HI.X.SX32 R23, R26, R3, 0x1, P1 ;  /* 0x000000031a177211 */ /* 0x000fc400008f0eff */
[C---:B------:R-:W-:Y:S01]  /*0660*/  LEA R18, P0, R30.reuse, R7, 0x1 ;  /* 0x000000071e127211 */ /* 0x040fe200078008ff */
[C---:B------:R-:W-:Y:S01]  /*0670*/  IMAD R26, R11.reuse, 0x2, R32 ;  /* 0x000000020b1a7824 */ /* 0x040fe200078e0220 */
[----:B------:R1:W4:Y:S02]  /*0680*/  LDG.E.U16 R45, desc[UR22][R16.64] ;  /* 0x00000016102d7981 */ /* 0x000324000c1e1500 */
[----:B------:R-:W-:Y:S01]  /*0690*/  LEA.HI.X.SX32 R19, R30, R3, 0x1, P0 ;  /* 0x000000031e137211 */ /* 0x000fe200000f0eff */
[C---:B------:R-:W-:Y:S01]  /*06a0*/  IMAD R30, R11.reuse, 0x2, R26 ;  /* 0x000000020b1e7824 */ /* 0x040fe200078e021a */
[C---:B0-----:R-:W-:Y:S01]  /*06b0*/  LEA R20, P0, R34.reuse, R7, 0x1 ;  /* 0x0000000722147211 */ /* 0x041fe200078008ff */
[----:B------:R0:W4:Y:S02]  /*06c0*/  LDG.E.U16 R46, desc[UR22][R22.64] ;  /* 0x00000016162e7981 */ /* 0x000124000c1e1500 */
[C---:B-1----:R-:W-:Y:S01]  /*06d0*/  IMAD R14, R11.reuse, 0x2, R30 ;  /* 0x000000020b0e7824 */ /* 0x042fe200078e021e */
[----:B------:R-:W-:Y:S01]  /*06e0*/  LEA.HI.X.SX32 R21, R34, R3, 0x1, P0 ;  /* 0x0000000322157211 */ /* 0x000fe200000f0eff */
[----:B------:R-:W4:Y:S02]  /*06f0*/  LDG.E.U16 R47, desc[UR22][R18.64] ;  /* 0x00000016122f7981 */ /* 0x000f24000c1e1500 */
[C---:B------:R-:W-:Y:S01]  /*0700*/  IMAD R34, R11.reuse, 0x2, R14 ;  /* 0x000000020b227824 */ /* 0x040fe200078e020e */
[C---:B------:R-:W-:Y:S01]  /*0710*/  LEA R16, P0, R30.reuse, R7, 0x1 ;  /* 0x000000071e107211 */ /* 0x040fe200078008ff */
[----:B------:R1:W4:Y:S02]  /*0720*/  LDG.E.U16 R48, desc[UR22][R20.64] ;  /* 0x0000001614307981 */ /* 0x000324000c1e1500 */
[----:B------:R-:W-:Y:S01]  /*0730*/  IMAD R36, R11, 0x2, R34 ;  /* 0x000000020b247824 */ /* 0x000fe200078e0222 */
[----:B------:R-:W-:-:S02]  /*0740*/  LEA.HI.X.SX32 R17, R30, R3, 0x1, P0 ;  /* 0x000000031e117211 */ /* 0x000fc400000f0eff */
[-C--:B0-----:R-:W-:Y:S01]  /*0750*/  LEA R22, P0, R14, R7.reuse, 0x1 ;  /* 0x000000070e167211 */ /* 0x081fe200078008ff */
[C---:B------:R-:W-:Y:S01]  /*0760*/  IMAD R30, R11.reuse, 0x2, R36 ;  /* 0x000000020b1e7824 */ /* 0x040fe200078e0224 */
[----:B------:R-:W-:Y:S02]  /*0770*/  LEA R24, P1, R26, R7, 0x1 ;  /* 0x000000071a187211 */ /* 0x000fe400078208ff */
[----:B------:R-:W-:Y:S02]  /*0780*/  LEA.HI.X.SX32 R23, R14, R3, 0x1, P0 ;  /* 0x000000030e177211 */ /* 0x000fe400000f0eff */
[----:B-1----:R-:W-:Y:S02]  /*0790*/  LEA R20, P0, R30, R7, 0x1 ;  /* 0x000000071e147211 */ /* 0x002fe400078008ff */
[----:B------:R-:W-:Y:S01]  /*07a0*/  LEA.HI.X.SX32 R25, R26, R3, 0x1, P1 ;  /* 0x000000031a197211 */ /* 0x000fe200008f0eff */
[----:B------:R-:W-:Y:S01]  /*07b0*/  IMAD R18, R11, 0x2, R30 ;  /* 0x000000020b127824 */ /* 0x000fe200078e021e */
[----:B------:R-:W-:Y:S01]  /*07c0*/  LEA R26, P1, R36, R7, 0x1 ;  /* 0x00000007241a7211 */ /* 0x000fe200078208ff */
[----:B------:R-:W4:Y:S01]  /*07d0*/  LDG.E.U16 R22, desc[UR22][R22.64] ;  /* 0x0000001616167981 */ /* 0x000f22000c1e1500 */
[----:B------:R-:W-:-:S02]  /*07e0*/  LEA.HI.X.SX32 R21, R30, R3, 0x1, P0 ;  /* 0x000000031e157211 */ /* 0x000fc400000f0eff */
[----:B------:R-:W-:Y:S01]  /*07f0*/  LEA R14, P0, R28, R7, 0x1 ;  /* 0x000000071c0e7211 */ /* 0x000fe200078008ff */
[----:B------:R0:W4:Y:S01]  /*0800*/  LDG.E.U16 R49, desc[UR22][R24.64] ;  /* 0x0000001618317981 */ /* 0x000122000c1e1500 */
[-C--:B------:R-:W-:Y:S01]  /*0810*/  LEA.HI.X.SX32 R27, R36, R3.reuse, 0x1, P1 ;  /* 0x00000003241b7211 */ /* 0x080fe200008f0eff */
[----:B------:R-:W-:Y:S01]  /*0820*/  IMAD R30, R11, 0x2, R18 ;  /* 0x000000020b1e7824 */ /* 0x000fe200078e0212 */
[----:B------:R-:W-:Y:S01]  /*0830*/  LEA.HI.X.SX32 R15, R28, R3, 0x1, P0 ;  /* 0x000000031c0f7211 */ /* 0x000fe200000f0eff */
[----:B------:R1:W4:Y:S04]  /*0840*/  LDG.E.U16 R36, desc[UR22][R16.64] ;  /* 0x0000001610247981 */ /* 0x000328000c1e1500 */
[----:B------:R1:W4:Y:S01]  /*0850*/  LDG.E.U16 R50, desc[UR22][R26.64] ;  /* 0x000000161a327981 */ /* 0x000322000c1e1500 */
[----:B0-----:R-:W-:-:S03]  /*0860*/  LEA R24, P1, R18, R7, 0x1 ;  /* 0x0000000712187211 */ /* 0x001fc600078208ff */
[----:B------:R-:W4:Y:S01]  /*0870*/  LDG.E.U16 R20, desc[UR22][R20.64] ;  /* 0x0000001614147981 */ /* 0x000f22000c1e1500 */
[----:B-1----:R-:W-:Y:S02]  /*0880*/  LEA R16, P0, R32, R7, 0x1 ;  /* 0x0000000720107211 */ /* 0x002fe400078008ff */
[-C--:B------:R-:W-:Y:S01]  /*0890*/  LEA.HI.X.SX32 R25, R18, R3.reuse, 0x1, P1 ;  /* 0x0000000312197211 */ /* 0x080fe200008f0eff */
[----:B------:R0:W4:Y:S01]  /*08a0*/  LDG.E.U16 R14, desc[UR22][R14.64] ;  /* 0x000000160e0e7981 */ /* 0x000122000c1e1500 */
[----:B------:R-:W-:Y:S02]  /*08b0*/  LEA.HI.X.SX32 R17, R32, R3, 0x1, P0 ;  /* 0x0000000320117211 */ /* 0x000fe400000f0eff */
[-C--:B------:R-:W-:Y:S01]  /*08c0*/  LEA R18, P1, R34, R7.reuse, 0x1 ;  /* 0x0000000722127211 */ /* 0x080fe200078208ff */
[----:B------:R-:W4:Y:S01]  /*08d0*/  LDG.E.U16 R24, desc[UR22][R24.64] ;  /* 0x0000001618187981 */ /* 0x000f22000c1e1500 */
[----:B------:R-:W-:Y:S02]  /*08e0*/  LEA R26, P0, R30, R7, 0x1 ;  /* 0x000000071e1a7211 */ /* 0x000fe400078008ff */
[-C--:B------:R-:W-:Y:S01]  /*08f0*/  LEA.HI.X.SX32 R19, R34, R3.reuse, 0x1, P1 ;  /* 0x0000000322137211 */ /* 0x080fe200008f0eff */
[----:B------:R-:W4:Y:S01]  /*0900*/  LDG.E.U16 R16, desc[UR22][R16.64] ;  /* 0x0000001610107981 */ /* 0x000f22000c1e1500 */
[----:B------:R-:W-:-:S03]  /*0910*/  LEA.HI.X.SX32 R27, R30, R3, 0x1, P0 ;  /* 0x000000031e1b7211 */ /* 0x000fc600000f0eff */
[----:B------:R-:W4:Y:S04]  /*0920*/  LDG.E.U16 R18, desc[UR22][R18.64] ;  /* 0x0000001612127981 */ /* 0x000f28000c1e1500 */
[----:B------:R1:W4:Y:S01]  /*0930*/  LDG.E.U16 R11, desc[UR22][R26.64] ;  /* 0x000000161a0b7981 */ /* 0x000322000c1e1500 */
[----:B------:R-:W1:Y:S01]  /*0940*/  S2UR UR20, SR_CgaCtaId ;  /* 0x00000000001479c3 */ /* 0x000e620000008800 */
[----:B------:R-:W-:Y:S02]  /*0950*/  LOP3.LUT R7, R2, 0x3f, RZ, 0xc0, !PT ;  /* 0x0000003f02077812 */ /* 0x000fe400078ec0ff */
[----:B------:R-:W-:-:S03]  /*0960*/  SHF.R.S32.HI R3, RZ, 0x7, R2 ;  /* 0x00000007ff037819 */ /* 0x000fc60000011402 */
[----:B------:R-:W-:Y:S01]  /*0970*/  IMAD.SHL.U32 R28, R7, 0x2, RZ ;  /* 0x00000002071c7824 */ /* 0x000fe200078e00ff */
[----:B------:R-:W-:Y:S02]  /*0980*/  SGXT R3, R3, 0x1 ;  /* 0x000000010303781a */ /* 0x000fe40000000200 */
[----:B0-----:R-:W-:Y:S02]  /*0990*/  LOP3.LUT R15, R2, 0x40, RZ, 0xc0, !PT ;  /* 0x00000040020f7812 */ /* 0x001fe400078ec0ff */
[----:B------:R-:W-:Y:S01]  /*09a0*/  LOP3.LUT R28, R28, 0x90, R3, 0x78, !PT ;  /* 0x000000901c1c7812 */ /* 0x000fe200078e7803 */
[----:B------:R-:W-:Y:S01]  /*09b0*/  UMOV UR4, 0x400 ;  /* 0x0000040000047882 */ /* 0x000fe20000000000 */
[----:B------:R-:W-:-:S03]  /*09c0*/  VIADD R86, R5, 0x80 ;  /* 0x0000008005567836 */ /* 0x000fc60000000000 */
[----:B------:R-:W-:Y:S02]  /*09d0*/  IMAD R28, R15, 0x80, R28 ;  /* 0x000000800f1c7824 */ /* 0x000fe400078e021c */
[----:B------:R-:W-:Y:S01]  /*09e0*/  ISETP.GE.AND P0, PT, R86, 0x1, PT ;  /* 0x000000015600780c */ /* 0x000fe20003f06270 */
[----:B-1----:R-:W-:Y:S02]  /*09f0*/  ULEA UR20, UR20, UR4, 0x18 ;  /* 0x0000000414147291 */ /* 0x002fe4000f8ec03f */
[----:B------:R-:W-:Y:S01]  /*0a00*/  LOP3.LUT R3, R28, 0x20, RZ, 0x3c, !PT ;  /* 0x000000201c037812 */ /* 0x000fe200078e3cff */
[----:B------:R-:W-:Y:S01]  /*0a10*/  IMAD.MOV.U32 R21, RZ, RZ, 0x3f800000 ;  /* 0x3f800000ff157424 */ /* 0x000fe200078e00ff */
[----:B------:R-:W-:Y:S02]  /*0a20*/  CS2R R26, SRZ ;  /* 0x00000000001a7805 */ /* 0x000fe4000001ff00 */
[----:B------:R-:W-:Y:S02]  /*0a30*/  CS2R R52, SRZ ;  /* 0x0000000000347805 */ /* 0x000fe4000001ff00 */
[----:B------:R-:W-:Y:S01]  /*0a40*/  CS2R R54, SRZ ;  /* 0x0000000000367805 */ /* 0x000fe2000001ff00 */
[----:B------:R-:W-:Y:S01]  /*0a50*/  IMAD.SHL.U32 R75, R2, 0x2, RZ ;  /* 0x00000002024b7824 */ /* 0x000fe200078e00ff */
[----:B--2---:R0:W-:Y:S02]  /*0a60*/  STS.U16 [R28+UR20], R4 ;  /* 0x000000041c007988 */ /* 0x0041e40008000414 */
[----:B0-----:R-:W-:-:S02]  /*0a70*/  LOP3.LUT R4, R28, 0x40, RZ, 0x3c, !PT ;  /* 0x000000401c047812 */ /* 0x001fc400078e3cff */
[----:B---3--:R-:W-:Y:S04]  /*0a80*/  STS.U16 [R28+UR20+0x400], R12 ;  /* 0x0004000c1c007988 */ /* 0x008fe80008000414 */
[----:B-----5:R0:W-:Y:S02]  /*0a90*/  STS.U16 [R28+UR20+0x800], R33 ;  /* 0x000800211c007988 */ /* 0x0201e40008000414 */
[----:B0-----:R-:W-:Y:S02]  /*0aa0*/  CS2R R32, SRZ ;  /* 0x0000000000207805 */ /* 0x001fe4000001ff00 */
[----:B----4-:R-:W-:Y:S04]  /*0ab0*/  STS.U16 [R28+UR20+0xc00], R39 ;  /* 0x000c00271c007988 */ /* 0x010fe80008000414 */
[----:B------:R-:W-:Y:S04]  /*0ac0*/  STS.U16 [R28+UR20+0x1000], R43 ;  /* 0x0010002b1c007988 */ /* 0x000fe80008000414 */
[----:B------:R-:W-:Y:S04]  /*0ad0*/  STS.U16 [R28+UR20+0x1400], R46 ;  /* 0x0014002e1c007988 */ /* 0x000fe80008000414 */
[----:B------:R-:W-:Y:S04]  /*0ae0*/  STS.U16 [R28+UR20+0x1800], R49 ;  /* 0x001800311c007988 */ /* 0x000fe80008000414 */
[----:B------:R-:W-:Y:S04]  /*0af0*/  STS.U16 [R28+UR20+0x1c00], R50 ;  /* 0x001c00321c007988 */ /* 0x000fe80008000414 */
[----:B------:R0:W-:Y:S04]  /*0b00*/  STS.U16 [R3+UR20+0x500], R13 ;  /* 0x0005000d03007988 */ /* 0x0001e80008000414 */
[----:B------:R-:W-:Y:S01]  /*0b10*/  STS.U16 [R3+UR20+0x100], R8 ;  /* 0x0001000803007988 */ /* 0x000fe20008000414 */
[----:B0-----:R-:W-:-:S03]  /*0b20*/  LOP3.LUT R13, R28, 0x60, RZ, 0x3c, !PT ;  /* 0x000000601c0d7812 */ /* 0x001fc600078e3cff */
[----:B------:R-:W-:Y:S04]  /*0b30*/  STS.U16 [R3+UR20+0x900], R35 ;  /* 0x0009002303007988 */ /* 0x000fe80008000414 */
[----:B------:R-:W-:Y:S04]  /*0b40*/  STS.U16 [R3+UR20+0xd00], R40 ;  /* 0x000d002803007988 */ /* 0x000fe80008000414 */
[----:B------:R-:W-:Y:S04]  /*0b50*/  STS.U16 [R3+UR20+0x1100], R44 ;  /* 0x0011002c03007988 */ /* 0x000fe80008000414 */
[----:B------:R-:W-:Y:S04]  /*0b60*/  STS.U16 [R3+UR20+0x1500], R47 ;  /* 0x0015002f03007988 */ /* 0x000fe80008000414 */
[----:B------:R-:W-:Y:S04]  /*0b70*/  STS.U16 [R3+UR20+0x1900], R36 ;  /* 0x0019002403007988 */ /* 0x000fe80008000414 */
[----:B------:R0:W-:Y:S04]  /*0b80*/  STS.U16 [R3+UR20+0x1d00], R20 ;  /* 0x001d001403007988 */ /* 0x0001e80008000414 */
[----:B------:R-:W-:Y:S04]  /*0b90*/  STS.U16 [R4+UR20+0x200], R9 ;  /* 0x0002000904007988 */ /* 0x000fe80008000414 */
[----:B------:R-:W-:Y:S04]  /*0ba0*/  STS.U16 [R4+UR20+0x600], R29 ;  /* 0x0006001d04007988 */ /* 0x000fe80008000414 */
[----:B------:R-:W-:Y:S04]  /*0bb0*/  STS.U16 [R4+UR20+0xa00], R37 ;  /* 0x000a002504007988 */ /* 0x000fe80008000414 */
[----:B------:R-:W-:Y:S04]  /*0bc0*/  STS.U16 [R4+UR20+0xe00], R41 ;  /* 0x000e002904007988 */ /* 0x000fe80008000414 */
[----:B------:R-:W-:Y:S04]  /*0bd0*/  STS.U16 [R4+UR20+0x1200], R45 ;  /* 0x0012002d04007988 */ /* 0x000fe80008000414 */
[----:B------:R-:W-:Y:S04]  /*0be0*/  STS.U16 [R4+UR20+0x1600], R48 ;  /* 0x0016003004007988 */ /* 0x000fe80008000414 */
[----:B------:R-:W-:Y:S04]  /*0bf0*/  STS.U16 [R4+UR20+0x1a00], R22 ;  /* 0x001a001604007988 */ /* 0x000fe80008000414 */
[----:B------:R1:W-:Y:S01]  /*0c00*/  STS.U16 [R4+UR20+0x1e00], R24 ;  /* 0x001e001804007988 */ /* 0x0003e20008000414 */
[----:B0-----:R-:W-:-:S03]  /*0c10*/  IMAD.MOV.U32 R20, RZ, RZ, -0x800000 ;  /* 0xff800000ff147424 */ /* 0x001fc600078e00ff */
[----:B------:R-:W-:Y:S01]  /*0c20*/  STS.U16 [R13+UR20+0x300], R10 ;  /* 0x0003000a0d007988 */ /* 0x000fe20008000414 */
[----:B------:R-:W-:-:S03]  /*0c30*/  IMAD.MOV.U32 R8, RZ, RZ, 0x3f800000 ;  /* 0x3f800000ff087424 */ /* 0x000fc600078e00ff */
[----:B------:R0:W-:Y:S01]  /*0c40*/  STS.U16 [R13+UR20+0x700], R31 ;  /* 0x0007001f0d007988 */ /* 0x0001e20008000414 */
[----:B------:R-:W-:-:S03]  /*0c50*/  IMAD.MOV.U32 R3, RZ, RZ, -0x800000 ;  /* 0xff800000ff037424 */ /* 0x000fc600078e00ff */
[----:B------:R2:W-:Y:S01]  /*0c60*/  STS.U16 [R13+UR20+0xb00], R38 ;  /* 0x000b00260d007988 */ /* 0x0005e20008000414 */
[----:B-1----:R-:W-:-:S03]  /*0c70*/  CS2R R24, SRZ ;  /* 0x0000000000187805 */ /* 0x002fc6000001ff00 */
[----:B------:R1:W-:Y:S01]  /*0c80*/  STS.U16 [R13+UR20+0xf00], R42 ;  /* 0x000f002a0d007988 */ /* 0x0003e20008000414 */
[----:B------:R-:W-:-:S03]  /*0c90*/  CS2R R28, SRZ ;  /* 0x00000000001c7805 */ /* 0x000fc6000001ff00 */
[----:B------:R3:W-:Y:S01]  /*0ca0*/  STS.U16 [R13+UR20+0x1300], R14 ;  /* 0x0013000e0d007988 */ /* 0x0007e20008000414 */
[----:B0-----:R-:W-:-:S03]  /*0cb0*/  CS2R R30, SRZ ;  /* 0x00000000001e7805 */ /* 0x001fc6000001ff00 */
[----:B------:R3:W-:Y:S01]  /*0cc0*/  STS.U16 [R13+UR20+0x1700], R16 ;  /* 0x001700100d007988 */ /* 0x0007e20008000414 */
[----:B------:R-:W-:-:S03]  /*0cd0*/  CS2R R34, SRZ ;  /* 0x0000000000227805 */ /* 0x000fc6000001ff00 */
[----:B------:R3:W-:Y:S01]  /*0ce0*/  STS.U16 [R13+UR20+0x1b00], R18 ;  /* 0x001b00120d007988 */ /* 0x0007e20008000414 */
[----:B------:R-:W-:-:S03]  /*0cf0*/  CS2R R36, SRZ ;  /* 0x0000000000247805 */ /* 0x000fc6000001ff00 */
[----:B------:R3:W-:Y:S01]  /*0d00*/  STS.U16 [R13+UR20+0x1f00], R11 ;  /* 0x001f000b0d007988 */ /* 0x0007e20008000414 */
[----:B--2---:R-:W-:Y:S02]  /*0d10*/  CS2R R38, SRZ ;  /* 0x0000000000267805 */ /* 0x004fe4000001ff00 */
[----:B------:R-:W-:Y:S02]  /*0d20*/  CS2R R40, SRZ ;  /* 0x0000000000287805 */ /* 0x000fe4000001ff00 */
[----:B-1----:R-:W-:Y:S02]  /*0d30*/  CS2R R42, SRZ ;  /* 0x00000000002a7805 */ /* 0x002fe4000001ff00 */
[----:B------:R-:W-:Y:S02]  /*0d40*/  CS2R R44, SRZ ;  /* 0x00000000002c7805 */ /* 0x000fe4000001ff00 */
[----:B------:R-:W-:Y:S02]  /*0d50*/  CS2R R46, SRZ ;  /* 0x00000000002e7805 */ /* 0x000fe4000001ff00 */
[----:B------:R-:W-:-:S02]  /*0d60*/  CS2R R48, SRZ ;  /* 0x0000000000307805 */ /* 0x000fc4000001ff00 */
[----:B------:R-:W-:Y:S02]  /*0d70*/  CS2R R50, SRZ ;  /* 0x0000000000327805 */ /* 0x000fe4000001ff00 */
[----:B------:R-:W-:Y:S01]  /*0d80*/  LOP3.LUT R4, R2, 0xff, RZ, 0xc0, !PT ;  /* 0x000000ff02047812 */ /* 0x000fe200078ec0ff */
[----:B---3--:R-:W-:Y:S06]  /*0d90*/  @!P0 BRA `(.L_x_0) ;  /* 0x0000001000ac8947 */ /* 0x008fec0003800000 */
[----:B------:R-:W0:Y:S01]  /*0da0*/  LDC.64 R10, c[0x0][0x250] ;  /* 0x00009400ff0a7b82 */ /* 0x000e220000000a00 */
[--C-:B------:R-:W-:Y:S01]  /*0db0*/  SHF.R.U32.HI R3, RZ, 0x5, R2.reuse ;  /* 0x00000005ff037819 */ /* 0x100fe20000011602 */
[----:B------:R-:W-:Y:S01]  /*0dc0*/  ULDC UR4, c[0x0][0x258] ;  /* 0x0000960000047ab9 */ /* 0x000fe20000000800 */
[--C-:B------:R-:W-:Y:S01]  /*0dd0*/  SHF.R.U32.HI R14, RZ, 0x2, R2.reuse ;  /* 0x00000002ff0e7819 */ /* 0x100fe20000011602 */
[----:B------:R-:W-:Y:S01]  /*0de0*/  IMAD R12, R7, UR4, RZ ;  /* 0x00000004070c7c24 */ /* 0x000fe2000f8e02ff */
[----:B------:R-:W-:Y:S01]  /*0df0*/  R2UR UR21, R3 ;  /* 0x00000000031572ca */ /* 0x000fe200000e0000 */
[----:B------:R-:W-:Y:S01]  /*0e00*/  ULDC.64 UR4, c[0x0][0x218] ;  /* 0x0000860000047ab9 */ /* 0x000fe20000000a00 */
[--C-:B------:R-:W-:Y:S01]  /*0e10*/  SHF.R.U32.HI R13, RZ, 0x1, R2.reuse ;  /* 0x00000001ff0d7819 */ /* 0x100fe20000011602 */
[----:B------:R-:W1:Y:S01]  /*0e20*/  LDC.64 R8, c[0x0][0x260] ;  /* 0x00009800ff087b82 */ /* 0x000e620000000a00 */
[----:B------:R-:W-:Y:S01]  /*0e30*/  LOP3.LUT R3, R2, 0xc0, RZ, 0xc0, !PT ;  /* 0x000000c002037812 */ /* 0x000fe200078ec0ff */
[----:B------:R-:W-:Y:S01]  /*0e40*/  UIADD3 UR6, UR20, 0x4000, URZ ;  /* 0x0000400014067890 */ /* 0x000fe2000fffe03f */
[----:B------:R-:W-:Y:S01]  /*0e50*/  SGXT.U32 R14, R14, 0x3 ;  /* 0x000000030e0e781a */ /* 0x000fe20000000000 */
[----:B------:R-:W-:Y:S01]  /*0e60*/  IMAD.SHL.U32 R7, R4, 0x2, RZ ;  /* 0x0000000204077824 */ /* 0x000fe200078e00ff */
[----:B------:R-:W-:Y:S01]  /*0e70*/  SHF.R.U32.HI R18, RZ, 0x2, R3 ;  /* 0x00000002ff127819 */ /* 0x000fe20000011603 */
[----:B------:R-:W-:Y:S01]  /*0e80*/  USHF.R.U32.HI UR6, URZ, 0x4, UR6 ;  /* 0x000000043f067899 */ /* 0x000fe20008011606 */
[----:B------:R-:W-:Y:S01]  /*0e90*/  LOP3.LUT R16, R14, 0x70, R13, 0xf8, !PT ;  /* 0x000000700e107812 */ /* 0x000fe200078ef80d */
[----:B------:R-:W2:Y:S01]  /*0ea0*/  LDC R26, c[0x0][0x268] ;  /* 0x00009a00ff1a7b82 */ /* 0x000ea20000000800 */
[----:B------:R-:W-:Y:S01]  /*0eb0*/  IMAD.SHL.U32 R14, R12, 0x2, RZ ;  /* 0x000000020c0e7824 */ /* 0x000fe200078e00ff */
[----:B------:R-:W-:Y:S01]  /*0ec0*/  SHF.R.U32.HI R13, RZ, 0x6, R2 ;  /* 0x00000006ff0d7819 */ /* 0x000fe20000011602 */
[----:B------:R-:W-:Y:S01]  /*0ed0*/  USGXT.U32 UR18, UR6, 0xe ;  /* 0x0000000e0612789a */ /* 0x000fe20008000000 */
[----:B------:R-:W-:Y:S01]  /*0ee0*/  LOP3.LUT R5, R16, R5, RZ, 0xfc, !PT ;  /* 0x0000000510057212 */ /* 0x000fe200078efcff */
[----:B------:R-:W-:Y:S01]  /*0ef0*/  IMAD.MOV.U32 R74, RZ, RZ, -0x800000 ;  /* 0xff800000ff4a7424 */ /* 0x000fe200078e00ff */
[----:B------:R-:W-:Y:S01]  /*0f00*/  ISETP.NE.U32.AND P0, PT, R15, RZ, PT ;  /* 0x000000ff0f00720c */ /* 0x000fe20003f05070 */
[----:B------:R-:W-:Y:S01]  /*0f10*/  UIADD3 UR10, UP0, UR18, 0x2, URZ ;  /* 0x00000002120a7890 */ /* 0x000fe2000ff1e03f */
[----:B0-----:R-:W-:Y:S01]  /*0f20*/  IMAD R10, R10, UR7, RZ ;  /* 0x000000070a0a7c24 */ /* 0x001fe2000f8e02ff */
[----:B------:R-:W-:Y:S01]  /*0f30*/  LOP3.LUT R7, R7, R18, RZ, 0x3c, !PT ;  /* 0x0000001207077212 */ /* 0x000fe200078e3cff */
[----:B------:R-:W-:Y:S01]  /*0f40*/  IMAD.MOV.U32 R73, RZ, RZ, RZ ;  /* 0x000000ffff497224 */ /* 0x000fe200078e00ff */
[----:B------:R-:W-:Y:S01]  /*0f50*/  CS2R R28, SRZ ;  /* 0x00000000001c7805 */ /* 0x000fe2000001ff00 */
[C---:B------:R-:W-:Y:S01]  /*0f60*/  IMAD.SHL.U32 R3, R10.reuse, 0x2, RZ ;  /* 0x000000020a037824 */ /* 0x040fe200078e00ff */
[----:B------:R-:W-:Y:S01]  /*0f70*/  CS2R R30, SRZ ;  /* 0x00000000001e7805 */ /* 0x000fe2000001ff00 */
[----:B------:R-:W-:Y:S01]  /*0f80*/  IMAD.HI R10, R10, 0x2, RZ ;  /* 0x000000020a0a7827 */ /* 0x000fe200078e02ff */
[----:B------:R-:W-:-:S02]  /*0f90*/  CS2R R32, SRZ ;  /* 0x0000000000207805 */ /* 0x000fc4000001ff00 */
[----:B------:R-:W-:Y:S02]  /*0fa0*/  CS2R R34, SRZ ;  /* 0x0000000000227805 */ /* 0x000fe4000001ff00 */
[----:B------:R-:W-:Y:S01]  /*0fb0*/  IADD3 R23, P1, P2, R14, UR4, R3 ;  /* 0x000000040e177c10 */ /* 0x000fe2000fa3e003 */
[----:B------:R-:W-:Y:S01]  /*0fc0*/  IMAD.HI R3, R12, 0x2, RZ ;  /* 0x000000020c037827 */ /* 0x000fe200078e02ff */
[----:B------:R-:W-:Y:S02]  /*0fd0*/  LOP3.LUT R14, R2, 0xf, RZ, 0xc0, !PT ;  /* 0x0000000f020e7812 */ /* 0x000fe400078ec0ff */
[----:B------:R-:W-:Y:S02]  /*0fe0*/  CS2R R36, SRZ ;  /* 0x0000000000247805 */ /* 0x000fe4000001ff00 */
[----:B------:R-:W-:Y:S01]  /*0ff0*/  SGXT.U32 R12, R13, 0x2 ;  /* 0x000000020d0c781a */ /* 0x000fe20000000000 */
[----:B-1----:R-:W-:Y:S01]  /*1000*/  IMAD R8, R8, UR7, RZ ;  /* 0x0000000708087c24 */ /* 0x002fe2000f8e02ff */
[----:B------:R-:W-:Y:S01]  /*1010*/  SHF.R.U32.HI R13, RZ, 0x4, R2 ;  /* 0x00000004ff0d7819 */ /* 0x000fe20000011602 */
[----:B------:R-:W-:Y:S01]  /*1020*/  IMAD R14, R14, R9, RZ ;  /* 0x000000090e0e7224 */ /* 0x000fe200078e02ff */
[----:B------:R-:W-:Y:S01]  /*1030*/  IADD3.X R19, R3, UR5, R10, P1, P2 ;  /* 0x0000000503137c10 */ /* 0x000fe20008fe440a */
[----:B------:R-:W-:Y:S01]  /*1040*/  IMAD R12, R12, R11, RZ ;  /* 0x0000000b0c0c7224 */ /* 0x000fe200078e02ff */
[----:B------:R-:W-:Y:S01]  /*1050*/  SGXT.U32 R3, R13, 0x4 ;  /* 0x000000040d03781a */ /* 0x000fe20000000000 */
[----:B------:R-:W-:Y:S01]  /*1060*/  IMAD.SHL.U32 R13, R8, 0x2, RZ ;  /* 0x00000002080d7824 */ /* 0x000fe200078e00ff */
[----:B------:R-:W-:Y:S01]  /*1070*/  ULDC.64 UR4, c[0x0][0x220] ;  /* 0x0000880000047ab9 */ /* 0x000fe20000000a00 */
[----:B------:R-:W-:Y:S01]  /*1080*/  IMAD.SHL.U32 R16, R14, 0x2, RZ ;  /* 0x000000020e107824 */ /* 0x000fe200078e00ff */
[-C--:B------:R-:W-:Y:S01]  /*1090*/  LEA R68, P1, R12, R23.reuse, 0x1 ;  /* 0x000000170c447211 */ /* 0x080fe200078208ff */
[----:B------:R-:W-:Y:S01]  /*10a0*/  IMAD R10, R11, 0x4, R12 ;  /* 0x000000040b0a7824 */ /* 0x000fe200078e020c */
[----:B------:R-:W-:Y:S01]  /*10b0*/  CS2R R38, SRZ ;  /* 0x0000000000267805 */ /* 0x000fe2000001ff00 */
[----:B--2---:R-:W-:Y:S01]  /*10c0*/  IMAD R15, R3, R26, RZ ;  /* 0x0000001a030f7224 */ /* 0x004fe200078e02ff */
[----:B------:R-:W-:Y:S01]  /*10d0*/  IADD3 R24, P5, P6, R16, UR4, R13 ;  /* 0x0000000410187c10 */ /* 0x000fe2000febe00d */
[----:B------:R-:W-:Y:S01]  /*10e0*/  IMAD.HI R13, R8, 0x2, RZ ;  /* 0x00000002080d7827 */ /* 0x000fe200078e02ff */
[----:B------:R-:W-:-:S02]  /*10f0*/  LEA R66, P2, R10, R23, 0x1 ;  /* 0x000000170a427211 */ /* 0x000fc400078408ff */
[----:B------:R-:W-:Y:S02]  /*1100*/  CS2R R40, SRZ ;  /* 0x0000000000287805 */ /* 0x000fe4000001ff00 */
[-C--:B------:R-:W-:Y:S01]  /*1110*/  LEA.HI.X.SX32 R69, R12, R19.reuse, 0x1, P1 ;  /* 0x000000130c457211 */ /* 0x080fe200008f0eff */
[----:B------:R-:W-:Y:S01]  /*1120*/  IMAD R8, R11, 0x4, R10 ;  /* 0x000000040b087824 */ /* 0x000fe200078e020a */
[----:B------:R-:W-:Y:S01]  /*1130*/  LEA.HI.X.SX32 R67, R10, R19, 0x1, P2 ;  /* 0x000000130a437211 */ /* 0x000fe200010f0eff */
[----:B------:R-:W-:Y:S01]  /*1140*/  IMAD R17, R26, 0x10, R15 ;  /* 0x000000101a117824 */ /* 0x000fe200078e020f */
[-C--:B------:R-:W-:Y:S01]  /*1150*/  LEA R18, P1, R15, R24.reuse, 0x1 ;  /* 0x000000180f127211 */ /* 0x080fe200078208ff */
[----:B------:R-:W-:Y:S01]  /*1160*/  IMAD R3, R11, 0x4, R8 ;  /* 0x000000040b037824 */ /* 0x000fe200078e0208 */
[-C--:B------:R-:W-:Y:S01]  /*1170*/  LEA R64, P3, R8, R23.reuse, 0x1 ;  /* 0x0000001708407211 */ /* 0x080fe200078608ff */
[----:B------:R-:W-:Y:S01]  /*1180*/  IMAD R20, R26, 0x10, R17 ;  /* 0x000000101a147824 */ /* 0x000fe200078e0211 */
[----:B------:R-:W-:Y:S01]  /*1190*/  LEA R16, P2, R17, R24, 0x1 ;  /* 0x0000001811107211 */ /* 0x000fe200078408ff */
[----:B------:R-:W-:Y:S01]  /*11a0*/  IMAD.HI R14, R14, 0x2, RZ ;  /* 0x000000020e0e7827 */ /* 0x000fe200078e02ff */
[----:B------:R-:W-:-:S02]  /*11b0*/  LEA R22, P4, R3, R23, 0x1 ;  /* 0x0000001703167211 */ /* 0x000fc400078808ff */
[----:B------:R-:W-:Y:S02]  /*11c0*/  CS2R R42, SRZ ;  /* 0x00000000002a7805 */ /* 0x000fe4000001ff00 */
[-C--:B------:R-:W-:Y:S01]  /*11d0*/  LEA.HI.X.SX32 R65, R8, R19.reuse, 0x1, P3 ;  /* 0x0000001308417211 */ /* 0x080fe200018f0eff */
[----:B------:R-:W-:Y:S01]  /*11e0*/  IMAD.MOV.U32 R71, RZ, RZ, RZ ;  /* 0x000000ffff477224 */ /* 0x000fe200078e00ff */
[----:B------:R-:W-:Y:S01]  /*11f0*/  LEA.HI.X.SX32 R23, R3, R19, 0x1, P4 ;  /* 0x0000001303177211 */ /* 0x000fe200020f0eff */
[----:B------:R-:W-:Y:S01]  /*1200*/  IMAD R3, R26, 0x10, R20 ;  /* 0x000000101a037824 */ /* 0x000fe200078e0214 */
[----:B------:R-:W-:Y:S01]  /*1210*/  IADD3.X R8, R14, UR5, R13, P5, P6 ;  /* 0x000000050e087c10 */ /* 0x000fe2000afec40d */
[----:B------:R-:W-:Y:S01]  /*1220*/  UMOV UR5, URZ ;  /* 0x0000003f00057c82 */ /* 0x000fe20008000000 */
[-C--:B------:R-:W-:Y:S01]  /*1230*/  LEA R14, P3, R20, R24.reuse, 0x1 ;  /* 0x00000018140e7211 */ /* 0x080fe200078608ff */
[----:B------:R-:W-:Y:S01]  /*1240*/  UIADD3.X UR11, UR5, 0x40000040, URZ, UP0, !UPT ;  /* 0x40000040050b7890 */ /* 0x000fe200087fe43f */
[----:B------:R-:W-:Y:S01]  /*1250*/  LEA R12, P4, R3, R24, 0x1 ;  /* 0x00000018030c7211 */ /* 0x000fe200078808ff */
[----:B------:R-:W-:Y:S01]  /*1260*/  IMAD.MOV.U32 R76, RZ, RZ, -0x800000 ;  /* 0xff800000ff4c7424 */ /* 0x000fe200078e00ff */
[----:B------:R-:W-:Y:S01]  /*1270*/  SEL R10, RZ, 0x90, !P0 ;  /* 0x00000090ff0a7807 */ /* 0x000fe20004000000 */
[----:B------:R-:W-:Y:S01]  /*1280*/  IMAD.MOV.U32 R21, RZ, RZ, 0x3f800000 ;  /* 0x3f800000ff157424 */ /* 0x000fe200078e00ff */
[----:B------:R-:W-:-:S02]  /*1290*/  LEA.HI.X.SX32 R19, R15, R8, 0x1, P1 ;  /* 0x000000080f137211 */ /* 0x000fc400008f0eff */
[----:B------:R-:W-:Y:S02]  /*12a0*/  CS2R R24, SRZ ;  /* 0x0000000000187805 */ /* 0x000fe4000001ff00 */
[-C--:B------:R-:W-:Y:S02]  /*12b0*/  LEA.HI.X.SX32 R17, R17, R8.reuse, 0x1, P2 ;  /* 0x0000000811117211 */ /* 0x080fe400010f0eff */
[----:B------:R-:W-:Y:S02]  /*12c0*/  CS2R R26, SRZ ;  /* 0x00000000001a7805 */ /* 0x000fe4000001ff00 */
[-C--:B------:R-:W-:Y:S02]  /*12d0*/  LEA.HI.X.SX32 R15, R20, R8.reuse, 0x1, P3 ;  /* 0x00000008140f7211 */ /* 0x080fe400018f0eff */
[----:B------:R-:W-:Y:S02]  /*12e0*/  CS2R R44, SRZ ;  /* 0x00000000002c7805 */ /* 0x000fe4000001ff00 */
[----:B------:R-:W-:Y:S01]  /*12f0*/  LEA.HI.X.SX32 R13, R3, R8, 0x1, P4 ;  /* 0x00000008030d7211 */ /* 0x000fe200020f0eff */
[----:B------:R-:W-:Y:S01]  /*1300*/  IMAD.MOV.U32 R8, RZ, RZ, 0x3f800000 ;  /* 0x3f800000ff087424 */ /* 0x000fe200078e00ff */
[----:B------:R-:W-:-:S02]  /*1310*/  LOP3.LUT R10, R10, 0x17e, R75, 0x78, !PT ;  /* 0x0000017e0a0a7812 */ /* 0x000fc400078e784b */
[----:B------:R-:W-:Y:S02]  /*1320*/  CS2R R46, SRZ ;  /* 0x00000000002e7805 */ /* 0x000fe4000001ff00 */
[----:B------:R-:W-:Y:S02]  /*1330*/  LOP3.LUT R75, R75, 0x6, RZ, 0xc0, !PT ;  /* 0x000000064b4b7812 */ /* 0x000fe400078ec0ff */
[----:B------:R-:W-:Y:S02]  /*1340*/  CS2R R48, SRZ ;  /* 0x0000000000307805 */ /* 0x000fe4000001ff00 */
[----:B------:R-:W-:Y:S02]  /*1350*/  CS2R R50, SRZ ;  /* 0x0000000000327805 */ /* 0x000fe4000001ff00 */
[----:B------:R-:W-:Y:S02]  /*1360*/  CS2R R52, SRZ ;  /* 0x0000000000347805 */ /* 0x000fe4000001ff00 */
[----:B------:R-:W-:-:S02]  /*1370*/  CS2R R54, SRZ ;  /* 0x0000000000367805 */ /* 0x000fc4000001ff00 */
[----:B------:R-:W-:Y:S01]  /*1380*/  LOP3.LUT R72, R7, 0x40, RZ, 0x3c, !PT ;  /* 0x0000004007487812 */ /* 0x000fe200078e3cff */
[----:B------:R-:W-:Y:S01]  /*1390*/  UMOV UR4, URZ ;  /* 0x0000003f00047c82 */ /* 0x000fe20008000000 */
[----:B------:R-:W-:Y:S01]  /*13a0*/  LOP3.LUT R70, R5, 0x8, RZ, 0xfc, !PT ;  /* 0x0000000805467812 */ /* 0x000fe200078efcff */
[----:B------:R-:W-:Y:S02]  /*13b0*/  UIADD3.64 UR26, UR10, 0x2, URZ ;  /* 0x000000020a1a7897 */ /* 0x000fe4000fffe03f */
[----:B------:R-:W-:Y:S01]  /*13c0*/  UIADD3.64 UR14, UR10, 0x4, URZ ;  /* 0x000000040a0e7897 */ /* 0x000fe2000fffe03f */
[----:B------:R-:W-:-:S11]  /*13d0*/  ULDC UR28, c[0x0][0x238] ;  /* 0x00008e00001c7ab9 */ /* 0x000fd60000000800 */
.L_x_1:
[----:B------:R-:W-:-:S04]  /*13e0*/  IMAD.WIDE R56, R73, 0x2, R68 ;  /* 0x0000000249387825 */ /* 0x000fc800078e0244 */
[C---:B------:R-:W-:Y:S01]  /*13f0*/  IMAD.WIDE R60, R73.reuse, 0x2, R64 ;  /* 0x00000002493c7825 */ /* 0x040fe200078e0240 */
[----:B------:R-:W2:Y:S03]  /*1400*/  LDG.E.U16 R20, desc[UR22][R56.64] ;  /* 0x0000001638147981 */ /* 0x000ea6000c1e1500 */
[C---:B------:R-:W-:Y:S01]  /*1410*/  IMAD.WIDE R58, R73.reuse, 0x2, R66 ;  /* 0x00000002493a7825 */ /* 0x040fe200078e0242 */
[----:B------:R-:W3:Y:S03]  /*1420*/  LDG.E.U16 R78, desc[UR22][R60.64] ;  /* 0x000000163c4e7981 */ /* 0x000ee6000c1e1500 */
[----:B------:R-:W-:Y:S01]  /*1430*/  IMAD.WIDE R62, R73, 0x2, R22 ;  /* 0x00000002493e7825 */ /* 0x000fe200078e0216 */
[----:B------:R-:W4:Y:S04]  /*1440*/  LDG.E.U16 R77, desc[UR22][R58.64] ;  /* 0x000000163a4d7981 */ /* 0x000f28000c1e1500 */
[----:B------:R-:W5:Y:S01]  /*1450*/  LDG.E.U16 R81, desc[UR22][R62.64] ;  /* 0x000000163e517981 */ /* 0x000f62000c1e1500 */
[----:B------:R-:W-:Y:S01]  /*1460*/  BAR.SYNC.DEFER_BLOCKING 0x0 ;  /* 0x0000000000007b1d */ /* 0x000fe20000010000 */
[----:B------:R-:W-:-:S04]  /*1470*/  USHF.L.U32 UR6, UR21, 0x7, URZ ;  /* 0x0000000715067899 */ /* 0x000fc8000800063f */
[----:B------:R-:W-:Y:S01]  /*1480*/  ULOP3.LUT UR6, UR6, 0x200, URZ, 0xc0, !UPT ;  /* 0x0000020006067892 */ /* 0x000fe2000f8ec03f */
[----:B------:R-:W-:-:S03]  /*1490*/  IMAD.WIDE R82, R71, 0x2, R18 ;  /* 0x0000000247527825 */ /* 0x000fc600078e0212 */
[----:B------:R-:W-:Y:S01]  /*14a0*/  ULEA.HI UR6, UR20, UR6, URZ, 0x1c ;  /* 0x0000000614067291 */ /* 0x000fe2000f8fe03f */
[----:B------:R-:W-:-:S03]  /*14b0*/  IMAD.WIDE R84, R71, 0x2, R16 ;  /* 0x0000000247547825 */ /* 0x000fc600078e0210 */
[----:B------:R-:W-:Y:S01]  /*14c0*/  ULOP3.LUT UR16, UR6, 0x3fff, URZ, 0xc0, !UPT ;  /* 0x00003fff06107892 */ /* 0x000fe2000f8ec03f */
[----:B------:R-:W-:Y:S01]  /*14d0*/  UMOV UR19, 0x40000040 ;  /* 0x4000004000137882 */ /* 0x000fe20000000000 */
[----:B------:R-:W-:Y:S02]  /*14e0*/  UMOV UR17, 0x40000040 ;  /* 0x4000004000117882 */ /* 0x000fe40000000000 */
[----:B------:R-:W-:Y:S01]  /*14f0*/  UIADD3 UR8, UP0, UR16, 0x80, URZ ;  /* 0x0000008010087890 */ /* 0x000fe2000ff1e03f */
[----:B------:R-:W-:-:S03]  /*1500*/  UMOV UR6, URZ ;  /* 0x0000003f00067c82 */ /* 0x000fc60008000000 */
[----:B------:R-:W-:-:S04]  /*1510*/  UIADD3.X UR9, UR6, 0x40000040, URZ, UP0, !UPT ;  /* 0x4000004006097890 */ /* 0x000fc800087fe43f */
[----:B------:R-:W-:Y:S02]  /*1520*/  UIADD3.64 UR24, UR8, 0x80, URZ ;  /* 0x0000008008187897 */ /* 0x000fe4000fffe03f */
[----:B------:R-:W-:Y:S01]  /*1530*/  UIADD3.64 UR12, UR8, 0x100, URZ ;  /* 0x00000100080c7897 */ /* 0x000fe2000fffe03f */
[----:B--2---:R-:W-:Y:S04]  /*1540*/  STS.U16 [R7+UR20+0x4000], R20 ;  /* 0x0040001407007988 */ /* 0x004fe80008000414 */
[----:B---3--:R0:W-:Y:S04]  /*1550*/  STS.U16 [R7+UR20+0x4400], R78 ;  /* 0x0044004e07007988 */ /* 0x0081e80008000414 */
[----:B----4-:R-:W-:Y:S04]  /*1560*/  STS.U16 [R72+UR20+0x4200], R77 ;  /* 0x0042004d48007988 */ /* 0x010fe80008000414 */
[----:B-----5:R1:W-:Y:S01]  /*1570*/  STS.U16 [R72+UR20+0x4600], R81 ;  /* 0x0046005148007988 */ /* 0x0203e20008000414 */
[----:B------:R2:W-:Y:S06]  /*1580*/  MEMBAR.ALL.CTA ;  /* 0x0000000000007992 */ /* 0x0005ec0000008000 */
[----:B--2---:R-:W2:Y:S01]  /*1590*/  FENCE.VIEW.ASYNC.S ;  /* 0x00000000000073c6 */ /* 0x004ea20000000000 */
[----:B0-----:R-:W-:-:S04]  /*15a0*/  IMAD.WIDE R78, R71, 0x2, R14 ;  /* 0x00000002474e7825 */ /* 0x001fc800078e020e */
[----:B-1----:R-:W-:Y:S01]  /*15b0*/  IMAD.WIDE R80, R71, 0x2, R12 ;  /* 0x0000000247507825 */ /* 0x002fe200078e020c */
[----:B--2---:R-:W-:Y:S06]  /*15c0*/  BAR.SYNC.DEFER_BLOCKING 0x0 ;  /* 0x0000000000007b1d */ /* 0x004fec0000010000 */
[----:B------:R-:W-:Y:S01]  /*15d0*/  WARPGROUP.ARRIVE ;  /* 0x00000000000079c5 */ /* 0x000fe20000000000 */
[----:B------:R-:W2:Y:S04]  /*15e0*/  LDG.E.U16 R3, desc[UR22][R82.64] ;  /* 0x0000001652037981 */ /* 0x000ea8000c1e1500 */
[----:B------:R-:W3:Y:S01]  /*15f0*/  LDG.E.U16 R77, desc[UR22][R84.64] ;  /* 0x00000016544d7981 */ /* 0x000ee2000c1e1500 */
[----:B------:R-:W-:Y:S03]  /*1600*/  HGMMA.64x16x16.F32 R56, gdesc[UR16].tnspA, RZ, !UPT ;  /* 0x20200000103879f0 */ /* 0x000fe6000c7008ff */
[----:B------:R-:W4:Y:S04]  /*1610*/  LDG.E.U16 R79, desc[UR22][R78.64] ;  /* 0x000000164e4f7981 */ /* 0x000f28000c1e1500 */
[----:B------:R0:W5:Y:S01]  /*1620*/  LDG.E.U16 R81, desc[UR22][R80.64] ;  /* 0x0000001650517981 */ /* 0x000162000c1e1500 */
[----:B------:R-:W-:Y:S04]  /*1630*/  HGMMA.64x16x16.F32 R56, gdesc[UR8].tnspA, R56 ;  /* 0x20200000083879f0 */ /* 0x000fe80008700838 */
[----:B------:R-:W-:Y:S01]  /*1640*/  HGMMA.64x16x16.F32 R56, gdesc[UR24].tnspA, R56 ;  /* 0x20200000183879f0 */ /* 0x000fe20008700838 */
[----:B------:R-:W-:-:S03]  /*1650*/  IADD3 R20, P2, R75, UR4, RZ ;  /* 0x000000044b147c10 */ /* 0x000fc6000ff5e0ff */
[----:B------:R-:W-:Y:S02]  /*1660*/  HGMMA.64x16x16.F32 R56, gdesc[UR12].tnspA, R56, gsb0 ;  /* 0x202000000c3879f0 */ /* 0x000fe40008000838 */
[----:B0-----:R-:W-:Y:S01]  /*1670*/  IMAD.X R80, RZ, RZ, UR5, P2 ;  /* 0x00000005ff507e24 */ /* 0x001fe200090e06ff */
[CC--:B------:R-:W-:Y:S02]  /*1680*/  ISETP.GT.U32.AND P0, PT, R20.reuse, R5.reuse, PT ;  /* 0x000000051400720c */ /* 0x0c0fe40003f04070 */
[C---:B------:R-:W-:Y:S02]  /*1690*/  ISETP.GE.U32.AND P1, PT, R20.reuse, R5, PT ;  /* 0x000000051400720c */ /* 0x040fe40003f26070 */
[CC--:B------:R-:W-:Y:S02]  /*16a0*/  ISETP.GT.U32.AND P3, PT, R20.reuse, R70.reuse, PT ;  /* 0x000000461400720c */ /* 0x0c0fe40003f64070 */
[C---:B------:R-:W-:Y:S02]  /*16b0*/  ISETP.GE.U32.AND P2, PT, R20.reuse, R70, PT ;  /* 0x000000461400720c */ /* 0x040fe40003f46070 */
[----:B------:R-:W-:-:S02]  /*16c0*/  IADD3 R78, P4, R20, 0x8, RZ ;  /* 0x00000008144e7810 */ /* 0x000fc40007f9e0ff */
[----:B------:R-:W-:Y:S02]  /*16d0*/  IADD3 R20, P5, R20, 0x9, RZ ;  /* 0x0000000914147810 */ /* 0x000fe40007fbe0ff */
[----:B------:R-:W-:Y:S02]  /*16e0*/  ISETP.GE.U32.AND.EX P2, PT, R80, RZ, PT, P2 ;  /* 0x000000ff5000720c */ /* 0x000fe40003f46120 */
[----:B------:R-:W-:Y:S01]  /*16f0*/  ISETP.GT.U32.AND P6, PT, R20, R70, PT ;  /* 0x000000461400720c */ /* 0x000fe20003fc4070 */
[--C-:B------:R-:W-:Y:S01]  /*1700*/  IMAD.X R84, RZ, RZ, R80.reuse, P5 ;  /* 0x000000ffff547224 */ /* 0x100fe200028e0650 */
[----:B------:R-:W-:Y:S02]  /*1710*/  ISETP.GT.U32.AND.EX P3, PT, R80, RZ, PT, P3 ;  /* 0x000000ff5000720c */ /* 0x000fe40003f64130 */
[----:B------:R-:W-:Y:S01]  /*1720*/  ISETP.GT.U32.AND P5, PT, R20, R5, PT ;  /* 0x000000051400720c */ /* 0x000fe20003fa4070 */
[----:B------:R-:W-:Y:S01]  /*1730*/  IMAD.X R20, RZ, RZ, R80, P4 ;  /* 0x000000ffff147224 */ /* 0x000fe200020e0650 */
[----:B------:R-:W-:Y:S01]  /*1740*/  ISETP.GT.U32.AND.EX P0, PT, R80, RZ, PT, P0 ;  /* 0x000000ff5000720c */ /* 0x000fe20003f04100 */
[----:B------:R-:W-:-:S02]  /*1750*/  WARPGROUP.DEPBAR.LE gsb0, 0x0 ;  /* 0x00008000000079c5 */ /* 0x000fc40000010000 */
[----:B------:R-:W-:Y:S01]  /*1760*/  FMUL R59, R59, UR28 ;  /* 0x0000001c3b3b7c20 */ /* 0x000fe20008400000 */
[----:B------:R-:W-:Y:S01]  /*1770*/  FMUL R58, R58, UR28 ;  /* 0x0000001c3a3a7c20 */ /* 0x000fe20008400000 */
[----:B------:R-:W-:Y:S01]  /*1780*/  FMUL R63, R63, UR28 ;  /* 0x0000001c3f3f7c20 */ /* 0x000fe20008400000 */
[----:B------:R-:W-:Y:S02]  /*1790*/  BAR.SYNC.DEFER_BLOCKING 0x0 ;  /* 0x0000000000007b1d */ /* 0x000fe40000010000 */
[----:B------:R-:W-:Y:S02]  /*17a0*/  FSEL R59, R59, -INF , !P2 ;  /* 0xff8000003b3b7808 */ /* 0x000fe40005000000 */
[----:B------:R-:W-:Y:S02]  /*17b0*/  ISETP.GT.U32.AND.EX P2, PT, R84, RZ, PT, P6 ;  /* 0x000000ff5400720c */ /* 0x000fe40003f44160 */
[----:B------:R-:W-:Y:S01]  /*17c0*/  FSEL R58, R58, -INF , !P3 ;  /* 0xff8000003a3a7808 */ /* 0x000fe20005800000 */
[----:B------:R-:W-:Y:S01]  /*17d0*/  FMUL R56, R56, UR28 ;  /* 0x0000001c38387c20 */ /* 0x000fe20008400000 */
[----:B------:R-:W-:Y:S01]  /*17e0*/  ISETP.GT.U32.AND P3, PT, R78, R5, PT ;  /* 0x000000054e00720c */ /* 0x000fe20003f64070 */
[----:B------:R-:W-:Y:S01]  /*17f0*/  FMUL R57, R57, UR28 ;  /* 0x0000001c39397c20 */ /* 0x000fe20008400000 */
[----:B------:R-:W-:Y:S01]  /*1800*/  FSEL R78, R63, -INF , !P2 ;  /* 0xff8000003f4e7808 */ /* 0x000fe20005000000 */
[----:B------:R-:W-:Y:S01]  /*1810*/  FMUL R62, R62, UR28 ;  /* 0x0000001c3e3e7c20 */ /* 0x000fe20008400000 */
[----:B------:R-:W-:Y:S01]  /*1820*/  ISETP.GE.U32.AND.EX P2, PT, R80, RZ, PT, P1 ;  /* 0x000000ff5000720c */ /* 0x000fe20003f46110 */
[----:B------:R-:W-:Y:S01]  /*1830*/  FMUL R60, R60, UR28 ;  /* 0x0000001c3c3c7c20 */ /* 0x000fe20008400000 */
[----:B------:R-:W-:-:S02]  /*1840*/  ISETP.GT.U32.AND.EX P1, PT, R20, RZ, PT, P3 ;  /* 0x000000ff1400720c */ /* 0x000fc40003f24130 */
[----:B------:R-:W-:Y:S02]  /*1850*/  FSEL R56, R56, -INF , !P0 ;  /* 0xff80000038387808 */ /* 0x000fe40004000000 */
[----:B------:R-:W-:Y:S01]  /*1860*/  FSEL R57, R57, -INF , !P2 ;  /* 0xff80000039397808 */ /* 0x000fe20005000000 */
[----:B------:R-:W-:Y:S01]  /*1870*/  FMUL R61, R61, UR28 ;  /* 0x0000001c3d3d7c20 */ /* 0x000fe20008400000 */
[----:B------:R-:W-:Y:S02]  /*1880*/  FSEL R62, R62, -INF , !P0 ;  /* 0xff8000003e3e7808 */ /* 0x000fe40004000000 */
[----:B------:R-:W-:Y:S02]  /*1890*/  FMNMX R83, R58, R59, !PT ;  /* 0x0000003b3a537209 */ /* 0x000fe40007800000 */
[----:B------:R-:W-:Y:S02]  /*18a0*/  ISETP.GT.U32.AND.EX P0, PT, R84, RZ, PT, P5 ;  /* 0x000000ff5400720c */ /* 0x000fe40003f04150 */
[----:B------:R-:W-:-:S02]  /*18b0*/  FSEL R60, R60, -INF , !P1 ;  /* 0xff8000003c3c7808 */ /* 0x000fc40004800000 */
[----:B------:R-:W-:Y:S02]  /*18c0*/  FMNMX R63, R56, R57, !PT ;  /* 0x00000039383f7209 */ /* 0x000fe40007800000 */
[----:B------:R-:W-:Y:S02]  /*18d0*/  FMNMX R83, R62, R83, !PT ;  /* 0x000000533e537209 */ /* 0x000fe40007800000 */
[----:B------:R-:W-:Y:S02]  /*18e0*/  FSEL R20, R61, -INF , !P0 ;  /* 0xff8000003d147808 */ /* 0x000fe40004000000 */
[----:B------:R-:W-:Y:S02]  /*18f0*/  FMNMX R63, R60, R63, !PT ;  /* 0x0000003f3c3f7209 */ /* 0x000fe40007800000 */
[----:B------:R-:W-:Y:S02]  /*1900*/  FMNMX R83, R78, R83, !PT ;  /* 0x000000534e537209 */ /* 0x000fe40007800000 */
[----:B------:R-:W-:-:S03]  /*1910*/  FMNMX R63, R20, R63, !PT ;  /* 0x0000003f143f7209 */ /* 0x000fc60007800000 */
[----:B------:R-:W0:Y:S04]  /*1920*/  SHFL.BFLY PT, R82, R83, 0x2, 0x1f ;  /* 0x0c401f0053527f89 */ /* 0x000e2800000e0000 */
[----:B------:R-:W1:Y:S01]  /*1930*/  SHFL.BFLY PT, R80, R63, 0x2, 0x1f ;  /* 0x0c401f003f507f89 */ /* 0x000e6200000e0000 */
[----:B0-----:R-:W-:Y:S02]  /*1940*/  FMNMX R82, R83, R82, !PT ;  /* 0x0000005253527209 */ /* 0x001fe40007800000 */
[----:B-1----:R-:W-:-:S03]  /*1950*/  FMNMX R80, R63, R80, !PT ;  /* 0x000000503f507209 */ /* 0x002fc60007800000 */
[----:B------:R-:W0:Y:S04]  /*1960*/  SHFL.BFLY PT, R61, R82, 0x1, 0x1f ;  /* 0x0c201f00523d7f89 */ /* 0x000e2800000e0000 */
[----:B------:R-:W1:Y:S04]  /*1970*/  SHFL.BFLY PT, R83, R80, 0x1, 0x1f ;  /* 0x0c201f0050537f89 */ /* 0x000e6800000e0000 */
[----:B--2---:R2:W-:Y:S04]  /*1980*/  STS.U16 [R10+UR20+0x4000], R3 ;  /* 0x004000030a007988 */ /* 0x0045e80008000414 */
[----:B---3--:R-:W-:Y:S04]  /*1990*/  STS.U16 [R10+UR20+0x4200], R77 ;  /* 0x0042004d0a007988 */ /* 0x008fe80008000414 */
[----:B----4-:R-:W-:Y:S01]  /*19a0*/  STS.U16 [R10+UR20+0x4400], R79 ;  /* 0x0044004f0a007988 */ /* 0x010fe20008000414 */
[----:B0-----:R-:W-:-:S03]  /*19b0*/  FMNMX R61, R82, R61, !PT ;  /* 0x0000003d523d7209 */ /* 0x001fc60007800000 */
[----:B-----5:R-:W-:Y:S01]  /*19c0*/  STS.U16 [R10+UR20+0x4600], R81 ;  /* 0x004600510a007988 */ /* 0x020fe20008000414 */
[----:B-1----:R-:W-:Y:S01]  /*19d0*/  FMNMX R83, R80, R83, !PT ;  /* 0x0000005350537209 */ /* 0x002fe20007800000 */
[----:B------:R0:W-:Y:S06]  /*19e0*/  MEMBAR.ALL.CTA ;  /* 0x0000000000007992 */ /* 0x0001ec0000008000 */
[----:B0-----:R-:W0:Y:S01]  /*19f0*/  FENCE.VIEW.ASYNC.S ;  /* 0x00000000000073c6 */ /* 0x001e220000000000 */
[----:B------:R-:W-:Y:S02]  /*1a00*/  FMNMX R61, R61, R76, !PT ;  /* 0x0000004c3d3d7209 */ /* 0x000fe40007800000 */
[----:B------:R-:W-:-:S03]  /*1a10*/  FMNMX R83, R83, R74, !PT ;  /* 0x0000004a53537209 */ /* 0x000fc60007800000 */
[--C-:B------:R-:W-:Y:S01]  /*1a20*/  FADD R58, R58, -R61.reuse ;  /* 0x8000003d3a3a7221 */ /* 0x100fe20000000000 */
[----:B------:R-:W-:Y:S01]  /*1a30*/  FADD R59, R59, -R61 ;  /* 0x8000003d3b3b7221 */ /* 0x000fe20000000000 */
[--C-:B------:R-:W-:Y:S01]  /*1a40*/  FADD R56, R56, -R83.reuse ;  /* 0x8000005338387221 */ /* 0x100fe20000000000 */
[----:B------:R-:W-:Y:S01]  /*1a50*/  FADD R20, R20, -R83 ;  /* 0x8000005314147221 */ /* 0x000fe20000000000 */
[----:B------:R-:W-:Y:S01]  /*1a60*/  FMUL R58, R58, 1.4426950216293334961 ;  /* 0x3fb8aa3b3a3a7820 */ /* 0x000fe20000400000 */
[----:B------:R-:W-:Y:S01]  /*1a70*/  FMUL R59, R59, 1.4426950216293334961 ;  /* 0x3fb8aa3b3b3b7820 */ /* 0x000fe20000400000 */
[----:B------:R-:W-:Y:S01]  /*1a80*/  FADD R62, R62, -R61 ;  /* 0x8000003d3e3e7221 */ /* 0x000fe20000000000 */
[--C-:B------:R-:W-:Y:S01]  /*1a90*/  FADD R57, R57, -R83.reuse ;  /* 0x8000005339397221 */ /* 0x100fe20000000000 */
[----:B------:R-:W-:Y:S01]  /*1aa0*/  FMUL R56, R56, 1.4426950216293334961 ;  /* 0x3fb8aa3b38387820 */ /* 0x000fe20000400000 */
[----:B------:R-:W-:Y:S01]  /*1ab0*/  FADD R60, R60, -R83 ;  /* 0x800000533c3c7221 */ /* 0x000fe20000000000 */
[----:B------:R-:W-:Y:S01]  /*1ac0*/  FMUL R20, R20, 1.4426950216293334961 ;  /* 0x3fb8aa3b14147820 */ /* 0x000fe20000400000 */
[----:B------:R-:W-:Y:S01]  /*1ad0*/  FMUL R62, R62, 1.4426950216293334961 ;  /* 0x3fb8aa3b3e3e7820 */ /* 0x000fe20000400000 */
[----:B------:R-:W-:Y:S01]  /*1ae0*/  FMUL R57, R57, 1.4426950216293334961 ;  /* 0x3fb8aa3b39397820 */ /* 0x000fe20000400000 */
[----:B------:R-:W-:Y:S01]  /*1af0*/  FADD R76, -R61, R76 ;  /* 0x0000004c3d4c7221 */ /* 0x000fe20000000100 */
[----:B------:R-:W-:Y:S01]  /*1b00*/  MUFU.EX2 R58, R58 ;  /* 0x0000003a003a7308 */ /* 0x000fe20000000800 */
[----:B------:R-:W-:Y:S01]  /*1b10*/  FMUL R60, R60, 1.4426950216293334961 ;  /* 0x3fb8aa3b3c3c7820 */ /* 0x000fe20000400000 */
[----:B------:R-:W-:Y:S01]  /*1b20*/  FADD R78, R78, -R61 ;  /* 0x8000003d4e4e7221 */ /* 0x000fe20000000000 */
[----:B------:R-:W-:-:S05]  /*1b30*/  FMUL R76, R76, 1.4426950216293334961 ;  /* 0x3fb8aa3b4c4c7820 */ /* 0x000fca0000400000 */
[----:B------:R-:W1:Y:S01]  /*1b40*/  MUFU.EX2 R59, R59 ;  /* 0x0000003b003b7308 */ /* 0x000e620000000800 */
[----:B------:R-:W-:-:S07]  /*1b50*/  FMUL R78, R78, 1.4426950216293334961 ;  /* 0x3fb8aa3b4e4e7820 */ /* 0x000fce0000400000 */
[----:B------:R3:W-:Y:S08]  /*1b60*/  MUFU.EX2 R85, R20 ;  /* 0x0000001400557308 */ /* 0x0007f00000000800 */
[----:B------:R-:W-:Y:S01]  /*1b70*/  MUFU.EX2 R56, R56 ;  /* 0x0000003800387308 */ /* 0x000fe20000000800 */
[----:B---3--:R-:W-:-:S04]  /*1b80*/  FADD R20, -R83, R74 ;  /* 0x0000004a53147221 */ /* 0x008fc80000000100 */
[----:B------:R-:W-:-:S03]  /*1b90*/  FMUL R20, R20, 1.4426950216293334961 ;  /* 0x3fb8aa3b14147820 */ /* 0x000fc60000400000 */
[----:B------:R1:W3:Y:S08]  /*1ba0*/  MUFU.EX2 R63, R57 ;  /* 0x00000039003f7308 */ /* 0x0002f00000000800 */
[----:B------:R-:W4:Y:S08]  /*1bb0*/  MUFU.EX2 R62, R62 ;  /* 0x0000003e003e7308 */ /* 0x000f300000000800 */
[----:B------:R-:W5:Y:S08]  /*1bc0*/  MUFU.EX2 R60, R60 ;  /* 0x0000003c003c7308 */ /* 0x000f700000000800 */
[----:B------:R4:W0:Y:S08]  /*1bd0*/  MUFU.EX2 R87, R78 ;  /* 0x0000004e00577308 */ /* 0x0008300000000800 */
[----:B------:R-:W0:Y:S08]  /*1be0*/  MUFU.EX2 R76, R76 ;  /* 0x0000004c004c7308 */ /* 0x000e300000000800 */
[----:B--2---:R-:W2:Y:S01]  /*1bf0*/  MUFU.EX2 R3, R20 ;  /* 0x0000001400037308 */ /* 0x004ea20000000800 */
[----:B-1----:R-:W-:Y:S01]  /*1c00*/  FADD R57, R58, R59 ;  /* 0x0000003b3a397221 */ /* 0x002fe20000000000 */
[----:B---3--:R-:W-:-:S03]  /*1c10*/  FADD R89, R56, R63 ;  /* 0x0000003f38597221 */ /* 0x008fc60000000000 */
[----:B----4-:R-:W-:Y:S01]  /*1c20*/  FADD R78, R62, R57 ;  /* 0x000000393e4e7221 */ /* 0x010fe20000000000 */
[----:B------:R-:W-:Y:S01]  /*1c30*/  F2FP.F16.F32.PACK_AB R57, R59, R58 ;  /* 0x0000003a3b39723e */ /* 0x000fe200000000ff */
[----:B-----5:R-:W-:Y:S01]  /*1c40*/  FADD R58, R60, R89 ;  /* 0x000000593c3a7221 */ /* 0x020fe20000000000 */
[----:B0-----:R-:W-:Y:S01]  /*1c50*/  F2FP.F16.F32.PACK_AB R59, R87, R62 ;  /* 0x0000003e573b723e */ /* 0x001fe200000000ff */
[-C--:B------:R-:W-:Y:S01]  /*1c60*/  FMUL R26, R26, R76.reuse ;  /* 0x0000004c1a1a7220 */ /* 0x080fe20000400000 */
        /* <DEDUP_REMOVED lines=14> */
[----:B------:R-:W-:Y:S01]  /*1d50*/  FMUL R55, R55, R76 ;  /* 0x0000004c37377220 */ /* 0x000fe20000400000 */
[-C--:B--2---:R-:W-:Y:S01]  /*1d60*/  FMUL R24, R24, R3.reuse ;  /* 0x0000000318187220 */ /* 0x084fe20000400000 */
        /* <DEDUP_REMOVED lines=15> */
[----:B------:R-:W-:Y:S01]  /*1e60*/  FADD R62, R85, R58 ;  /* 0x0000003a553e7221 */ /* 0x000fe20000000000 */
[----:B------:R-:W-:-:S02]  /*1e70*/  F2FP.F16.F32.PACK_AB R56, R63, R56 ;  /* 0x000000383f38723e */ /* 0x000fc400000000ff */
[----:B------:R-:W-:Y:S01]  /*1e80*/  F2FP.F16.F32.PACK_AB R58, R85, R60 ;  /* 0x0000003c553a723e */ /* 0x000fe200000000ff */
[----:B------:R-:W-:Y:S06]  /*1e90*/  BAR.SYNC.DEFER_BLOCKING 0x0 ;  /* 0x0000000000007b1d */ /* 0x000fec0000010000 */
[----:B------:R-:W-:Y:S01]  /*1ea0*/  UMOV UR19, 0xc0000010 ;  /* 0xc000001000137882 */ /* 0x000fe20000000000 */
[----:B------:R-:W-:Y:S01]  /*1eb0*/  FADD R78, R87, R78 ;  /* 0x0000004e574e7221 */ /* 0x000fe20000000000 */
[----:B------:R-:W-:-:S06]  /*1ec0*/  WARPGROUP.ARRIVE ;  /* 0x00000000000079c5 */ /* 0x000fcc0000000000 */
[----:B------:R-:W-:Y:S01]  /*1ed0*/  HGMMA.64x64x16.F32 R24, R56, gdesc[UR16], R24, gsb0 ;  /* 0x00e0001038187df0 */ /* 0x000fe20008000818 */
[----:B------:R-:W0:Y:S04]  /*1ee0*/  SHFL.BFLY PT, R77, R78, 0x2, 0x1f ;  /* 0x0c401f004e4d7f89 */ /* 0x000e2800000e0000 */
[----:B------:R-:W1:Y:S01]  /*1ef0*/  SHFL.BFLY PT, R63, R62, 0x2, 0x1f ;  /* 0x0c401f003e3f7f89 */ /* 0x000e6200000e0000 */
[----:B------:R-:W-:-:S04]  /*1f00*/  UIADD3 UR4, UP0, UR4, 0x10, URZ ;  /* 0x0000001004047890 */ /* 0x000fc8000ff1e03f */
[----:B------:R-:W-:Y:S01]  /*1f10*/  UIADD3.X UR5, URZ, UR5, URZ, UP0, !UPT ;  /* 0x000000053f057290 */ /* 0x000fe200087fe43f */
[----:B0-----:R-:W-:Y:S01]  /*1f20*/  FADD R77, R78, R77 ;  /* 0x0000004d4e4d7221 */ /* 0x001fe20000000000 */
[----:B-1----:R-:W-:-:S04]  /*1f30*/  FADD R63, R62, R63 ;  /* 0x0000003f3e3f7221 */ /* 0x002fc80000000000 */
[----:B------:R-:W0:Y:S04]  /*1f40*/  SHFL.BFLY PT, R60, R77, 0x1, 0x1f ;  /* 0x0c201f004d3c7f89 */ /* 0x000e2800000e0000 */
[----:B------:R-:W1:Y:S01]  /*1f50*/  SHFL.BFLY PT, R20, R63, 0x1, 0x1f ;  /* 0x0c201f003f147f89 */ /* 0x000e6200000e0000 */
[----:B------:R-:W-:Y:S01]  /*1f60*/  IMAD.U32 R74, RZ, RZ, UR5 ;  /* 0x00000005ff4a7e24 */ /* 0x000fe2000f8e00ff */
[----:B------:R-:W-:-:S04]  /*1f70*/  ISETP.LE.U32.AND P0, PT, R86, UR4, PT ;  /* 0x0000000456007c0c */ /* 0x000fc8000bf03070 */
[----:B------:R-:W-:Y:S01]  /*1f80*/  ISETP.GE.U32.AND.EX P0, PT, R74, RZ, PT, P0 ;  /* 0x000000ff4a00720c */ /* 0x000fe20003f06100 */
[----:B------:R-:W-:Y:S02]  /*1f90*/  IMAD R71, R9, 0x10, R71 ;  /* 0x0000001009477824 */ /* 0x000fe400078e0247 */
[----:B------:R-:W-:Y:S02]  /*1fa0*/  IMAD R73, R11, 0x10, R73 ;  /* 0x000000100b497824 */ /* 0x000fe400078e0249 */
[----:B------:R-:W-:Y:S02]  /*1fb0*/  IMAD.MOV.U32 R74, RZ, RZ, R83 ;  /* 0x000000ffff4a7224 */ /* 0x000fe400078e0053 */
[----:B0-----:R-:W-:Y:S01]  /*1fc0*/  FADD R79, R77, R60 ;  /* 0x0000003c4d4f7221 */ /* 0x001fe20000000000 */
[----:B-1----:R-:W-:-:S03]  /*1fd0*/  FADD R20, R63, R20 ;  /* 0x000000143f147221 */ /* 0x002fc60000000000 */
[----:B------:R-:W-:Y:S01]  /*1fe0*/  FFMA R21, R76, R21, R79 ;  /* 0x000000154c157223 */ /* 0x000fe2000000004f */
[----:B------:R-:W-:Y:S02]  /*1ff0*/  IMAD.MOV.U32 R76, RZ, RZ, R61 ;  /* 0x000000ffff4c7224 */ /* 0x000fe400078e003d */
[----:B------:R-:W-:Y:S01]  /*2000*/  FFMA R8, R3, R8, R20 ;  /* 0x0000000803087223 */ /* 0x000fe20000000014 */
[----:B------:R-:W-:Y:S02]  /*2010*/  IMAD.MOV.U32 R20, RZ, RZ, R83 ;  /* 0x000000ffff147224 */ /* 0x000fe400078e0053 */
[----:B------:R-:W-:Y:S01]  /*2020*/  IMAD.MOV.U32 R3, RZ, RZ, R61 ;  /* 0x000000ffff037224 */ /* 0x000fe200078e003d */
[----:B------:R-:W-:Y:S02]  /*2030*/  WARPGROUP.DEPBAR.LE gsb0, 0x0 ;  /* 0x00008000000079c5 */ /* 0x000fe40000010000 */
[----:B------:R-:W-:Y:S05]  /*2040*/  @!P0 BRA `(.L_x_1) ;  /* 0xfffffff000e48947 */ /* 0x000fea000383ffff */
.L_x_0:
[----:B------:R-:W-:Y:S02]  /*2050*/  IMAD.MOV.U32 R7, RZ, RZ, R21 ;  /* 0x000000ffff077224 */ /* 0x000fe400078e0015 */
[----:B------:R-:W-:Y:S01]  /*2060*/  FMUL R9, R50, 0.25 ;  /* 0x3e80000032097820 */ /* 0x000fe20000400000 */
[----:B------:R-:W-:Y:S01]  /*2070*/  FMUL R12, R51, 0.25 ;  /* 0x3e800000330c7820 */ /* 0x000fe20000400000 */
[----:B------:R-:W-:Y:S01]  /*2080*/  FMUL R5, R54, 0.25 ;  /* 0x3e80000036057820 */ /* 0x000fe20000400000 */
[----:B------:R-:W-:Y:S01]  /*2090*/  FSETP.GT.AND P1, PT, |R8|, 8.50705917302346158658e+37, PT ;  /* 0x7e8000000800780b */ /* 0x000fe20003f24200 */
[----:B------:R-:W-:Y:S01]  /*20a0*/  FMUL R22, R41, 0.25 ;  /* 0x3e80000029167820 */ /* 0x000fe20000400000 */
[----:B------:R-:W-:Y:S01]  /*20b0*/  FSETP.GT.AND P0, PT, |R7|, 8.50705917302346158658e+37, PT ;  /* 0x7e8000000700780b */ /* 0x000fe20003f04200 */
[----:B------:R-:W-:Y:S01]  /*20c0*/  FMUL R59, R36, 0.25 ;  /* 0x3e800000243b7820 */ /* 0x000fe20000400000 */
[----:B------:R-:W-:Y:S01]  /*20d0*/  FMUL R10, R55, 0.25 ;  /* 0x3e800000370a7820 */ /* 0x000fe20000400000 */
[----:B------:R-:W-:Y:S01]  /*20e0*/  FSETP.GEU.AND P4, PT, |R7|, 1.175494350822287508e-38, PT ;  /* 0x008000000700780b */ /* 0x000fe20003f8e200 */
[----:B------:R-:W-:Y:S01]  /*20f0*/  FMUL R13, R38, 0.25 ;  /* 0x3e800000260d7820 */ /* 0x000fe20000400000 */
[----:B------:R-:W-:Y:S01]  /*2100*/  FSEL R50, R9, R50, P0 ;  /* 0x0000003209327208 */ /* 0x000fe20000000000 */
        /* <DEDUP_REMOVED lines=9> */
[----:B------:R-:W0:Y:S01]  /*21a0*/  LDC R39, c[0x0][0x278] ;  /* 0x00009e00ff277b82 */ /* 0x000e220000000800 */
        /* <DEDUP_REMOVED lines=16> */
[----:B------:R-:W-:Y:S01]  /*22b0*/  LOP3.LUT R55, R2, 0xf0, RZ, 0xc0, !PT ;  /* 0x000000f002377812 */ /* 0x000fe200078ec0ff */
[----:B------:R-:W-:Y:S01]  /*22c0*/  FMUL R63, R28, 0.25 ;  /* 0x3e8000001c3f7820 */ /* 0x000fe20000400000 */
[----:B------:R-:W-:Y:S01]  /*22d0*/  FSEL R46, R5, R48, P1 ;  /* 0x00000030052e7208 */ /* 0x000fe20000800000 */
[----:B------:R-:W-:Y:S01]  /*22e0*/  FMUL R5, R32, 0.25 ;  /* 0x3e80000020057820 */ /* 0x000fe20000400000 */
[----:B------:R-:W-:Y:S01]  /*22f0*/  FSETP.GEU.AND P3, PT, R7, 1.175494350822287508e-38, PT ;  /* 0x008000000700780b */ /* 0x000fe20003f6e000 */
[----:B------:R-:W-:Y:S01]  /*2300*/  @!P4 FMUL R9, R9, 16777216 ;  /* 0x4b8000000909c820 */ /* 0x000fe20000400000 */
[----:B------:R-:W-:Y:S01]  /*2310*/  FSETP.GEU.AND P2, PT, R8, 1.175494350822287508e-38, PT ;  /* 0x008000000800780b */ /* 0x000fe20003f4e000 */
[----:B0-----:R-:W-:Y:S01]  /*2320*/  IMAD R36, R6, R39, RZ ;  /* 0x0000002706247224 */ /* 0x001fe200078e02ff */
[----:B------:R-:W-:Y:S01]  /*2330*/  FSEL R62, R5, R32, P1 ;  /* 0x00000020053e7208 */ /* 0x000fe20000800000 */
[----:B------:R-:W-:Y:S01]  /*2340*/  FMUL R6, R25, 0.25 ;  /* 0x3e80000019067820 */ /* 0x000fe20000400000 */
[----:B------:R-:W-:Y:S01]  /*2350*/  FSEL R32, R12, R29, P1 ;  /* 0x0000001d0c207208 */ /* 0x000fe20000800000 */
[----:B------:R-:W-:Y:S01]  /*2360*/  FMUL R5, R24, 0.25 ;  /* 0x3e80000018057820 */ /* 0x000fe20000400000 */
[----:B------:R-:W-:Y:S01]  /*2370*/  LOP3.LUT R12, R2, 0x7, RZ, 0xc0, !PT ;  /* 0x00000007020c7812 */ /* 0x000fe200078ec0ff */
[----:B------:R-:W-:Y:S01]  /*2380*/  @!P4 FMUL R51, R51, 16777216 ;  /* 0x4b8000003333c820 */ /* 0x000fe20000400000 */
[----:B------:R-:W-:Y:S01]  /*2390*/  FSEL R23, R6, R25, P1 ;  /* 0x0000001906177208 */ /* 0x000fe20000800000 */
[----:B------:R-:W-:Y:S01]  /*23a0*/  FMUL R26, R49, 0.25 ;  /* 0x3e800000311a7820 */ /* 0x000fe20000400000 */
[----:B------:R-:W-:Y:S01]  /*23b0*/  LEA R6, R12, UR20, 0x4 ;  /* 0x000000140c067c11 */ /* 0x000fe2000f8e20ff */
[----:B------:R-:W-:Y:S01]  /*23c0*/  FMUL R61, R44, 0.25 ;  /* 0x3e8000002c3d7820 */ /* 0x000fe20000400000 */
[----:B------:R-:W-:Y:S01]  /*23d0*/  LOP3.LUT R29, R2, 0x8, RZ, 0xc0, !PT ;  /* 0x00000008021d7812 */ /* 0x000fe200078ec0ff */
[----:B------:R-:W-:Y:S01]  /*23e0*/  @!P4 FMUL R42, R42, 16777216 ;  /* 0x4b8000002a2ac820 */ /* 0x000fe20000400000 */
[----:B------:R-:W-:Y:S01]  /*23f0*/  FSEL R69, R5, R24, P1 ;  /* 0x0000001805457208 */ /* 0x000fe20000800000 */
[----:B------:R-:W-:-:S02]  /*2400*/  IMAD R21, R12, -0x8, R6 ;  /* 0xfffffff80c157824 */ /* 0x000fc400078e0206 */
[----:B------:R-:W-:Y:S01]  /*2410*/  FMUL R5, R8, 8388608 ;  /* 0x4b00000008057820 */ /* 0x000fe20000400000 */
[----:B------:R-:W-:Y:S01]  /*2420*/  IMAD R6, R29, 0x100, R6 ;  /* 0x000001001d067824 */ /* 0x000fe200078e0206 */
[----:B------:R-:W-:Y:S01]  /*2430*/  FSEL R13, R13, R38, P0 ;  /* 0x000000260d0d7208 */ /* 0x000fe20000000000 */
[----:B------:R-:W-:Y:S02]  /*2440*/  IMAD.SHL.U32 R12, R2, 0x4, RZ ;  /* 0x00000004020c7824 */ /* 0x000fe400078e00ff */
[----:B------:R-:W-:Y:S01]  /*2450*/  FMUL R38, R33, 0.25 ;  /* 0x3e80000021267820 */ /* 0x000fe20000400000 */
[----:B------:R-:W-:Y:S01]  /*2460*/  IMAD R55, R55, 0x8, R6 ;  /* 0x0000000837377824 */ /* 0x000fe200078e0206 */
[----:B------:R-:W-:Y:S01]  /*2470*/  FSEL R15, R10, R47, P0 ;  /* 0x0000002f0a0f7208 */ /* 0x000fe20000000000 */
[----:B------:R-:W-:Y:S01]  /*2480*/  FMUL R10, R43, 0.25 ;  /* 0x3e8000002b0a7820 */ /* 0x000fe20000400000 */
[----:B------:R-:W-:Y:S01]  /*2490*/  LOP3.LUT R6, R12, 0x1c0, RZ, 0xc0, !PT ;  /* 0x000001c00c067812 */ /* 0x000fe200078ec0ff */
[----:B------:R-:W-:Y:S01]  /*24a0*/  FMUL R12, R7, 8388608 ;  /* 0x4b000000070c7820 */ /* 0x000fe20000400000 */
[----:B------:R-:W-:Y:S01]  /*24b0*/  FSEL R5, R5, R8, !P2 ;  /* 0x0000000805057208 */ /* 0x000fe20005000000 */
[----:B------:R-:W-:Y:S01]  /*24c0*/  FMUL R47, R40, 0.25 ;  /* 0x3e800000282f7820 */ /* 0x000fe20000400000 */
[----:B------:R-:W-:Y:S01]  /*24d0*/  FSEL R33, R38, R33, P1 ;  /* 0x0000002126217208 */ /* 0x000fe20000800000 */
[----:B------:R-:W-:Y:S01]  /*24e0*/  IMAD.IADD R38, R6, 0x1, R21 ;  /* 0x0000000106267824 */ /* 0x000fe200078e0215 */
[----:B------:R-:W-:Y:S01]  /*24f0*/  FSEL R12, R12, R7, !P3 ;  /* 0x000000070c0c7208 */ /* 0x000fe20005800000 */
[----:B------:R-:W-:Y:S01]  /*2500*/  @P0 FMUL R7, R7, 0.25 ;  /* 0x3e80000007070820 */ /* 0x000fe20000400000 */
[----:B------:R-:W-:Y:S01]  /*2510*/  VIADD R6, R5, 0xc0cafb0d ;  /* 0xc0cafb0d05067836 */ /* 0x000fe20000000000 */
[----:B------:R-:W-:Y:S01]  /*2520*/  FSEL R43, R10, R43, P0 ;  /* 0x0000002b0a2b7208 */ /* 0x000fe20000000000 */
[----:B------:R-:W-:Y:S01]  /*2530*/  FMUL R10, R35, 0.25 ;  /* 0x3e800000230a7820 */ /* 0x000fe20000400000 */
[----:B------:R-:W-:Y:S01]  /*2540*/  @!P4 FMUL R7, R7, 16777216 ;  /* 0x4b8000000707c820 */ /* 0x000fe20000400000 */
[----:B------:R-:W-:Y:S01]  /*2550*/  FSEL R30, R11, R30, P0 ;  /* 0x0000001e0b1e7208 */ /* 0x000fe20000000000 */
[----:B------:R-:W-:Y:S01]  /*2560*/  VIADD R21, R12, 0xc0cafb0d ;  /* 0xc0cafb0d0c157836 */ /* 0x000fe20000000000 */
[----:B------:R-:W-:Y:S01]  /*2570*/  LOP3.LUT R24, R6, 0xff800000, RZ, 0xc0, !PT ;  /* 0xff80000006187812 */ /* 0x000fe200078ec0ff */
[----:B------:R-:W0:Y:S01]  /*2580*/  MUFU.RCP R65, R7 ;  /* 0x0000000700417308 */ /* 0x000e220000001000 */
[----:B------:R-:W-:Y:S01]  /*2590*/  FSEL R35, R10, R35, P0 ;  /* 0x000000230a237208 */ /* 0x000fe20000000000 */
[----:B------:R-:W-:Y:S01]  /*25a0*/  @!P4 FMUL R30, R30, 16777216 ;  /* 0x4b8000001e1ec820 */ /* 0x000fe20000400000 */
[----:B------:R-:W-:Y:S01]  /*25b0*/  FSEL R16, R16, R31, P0 ;  /* 0x0000001f10107208 */ /* 0x000fe20000000000 */
[----:B------:R-:W-:Y:S01]  /*25c0*/  FMUL R11, R52, 0.25 ;  /* 0x3e800000340b7820 */ /* 0x000fe20000400000 */
[----:B------:R-:W-:Y:S01]  /*25d0*/  FSEL R58, R58, R27, P0 ;  /* 0x0000001b3a3a7208 */ /* 0x000fe20000000000 */
[----:B------:R-:W-:Y:S01]  /*25e0*/  @!P4 FMUL R35, R35, 16777216 ;  /* 0x4b8000002323c820 */ /* 0x000fe20000400000 */
[C---:B------:R-:W-:Y:S01]  /*25f0*/  FSETP.GEU.AND P0, PT, |R8|.reuse, 1.175494350822287508e-38, PT ;  /* 0x008000000800780b */ /* 0x040fe20003f0e200 */
[----:B------:R-:W-:Y:S01]  /*2600*/  @P1 FMUL R8, R8, 0.25 ;  /* 0x3e80000008081820 */ /* 0x000fe20000400000 */
[----:B------:R-:W-:Y:S01]  /*2610*/  I2FP.F32.S32 R6, R24 ;  /* 0x0000001800067245 */ /* 0x000fe20000201400 */
[----:B------:R-:W-:Y:S01]  /*2620*/  IMAD.IADD R24, R5, 0x1, -R24 ;  /* 0x0000000105187824 */ /* 0x000fe200078e0a18 */
[----:B------:R-:W-:Y:S01]  /*2630*/  FSEL R25, RZ, -23, P2 ;  /* 0xc1b80000ff197808 */ /* 0x000fe20001000000 */
[----:B------:R-:W-:Y:S01]  /*2640*/  @!P4 FMUL R16, R16, 16777216 ;  /* 0x4b8000001010c820 */ /* 0x000fe20000400000 */
[----:B------:R-:W-:Y:S01]  /*2650*/  LOP3.LUT R45, R21, 0xff800000, RZ, 0xc0, !PT ;  /* 0xff800000152d7812 */ /* 0x000fe200078ec0ff */
[----:B------:R-:W-:Y:S01]  /*2660*/  FADD R24, R24, -1 ;  /* 0xbf80000018187421 */ /* 0x000fe20000000000 */
[----:B------:R-:W-:Y:S01]  /*2670*/  FSEL R63, R63, R28, P1 ;  /* 0x0000001c3f3f7208 */ /* 0x000fe20000800000 */
[----:B------:R-:W-:Y:S01]  /*2680*/  FFMA.FTZ R25, R6, 1.1920928955078125e-07, R25 ;  /* 0x3400000006197823 */ /* 0x000fe20000010019 */
[C---:B0-----:R-:W-:Y:S01]  /*2690*/  FMUL R67, R65.reuse, R30 ;  /* 0x0000001e41437220 */ /* 0x041fe20000400000 */
[----:B------:R-:W-:Y:S01]  /*26a0*/  IMAD.MOV.U32 R30, RZ, RZ, 0x3dc6b27f ;  /* 0x3dc6b27fff1e7424 */ /* 0x000fe200078e00ff */
[----:B------:R-:W-:Y:S01]  /*26b0*/  I2FP.F32.S32 R28, R45 ;  /* 0x0000002d001c7245 */ /* 0x000fe20000201400 */
[----:B------:R-:W-:Y:S01]  /*26c0*/  FMUL R6, R65, R9 ;  /* 0x0000000941067220 */ /* 0x000fe20000400000 */
[----:B------:R-:W-:-:S02]  /*26d0*/  IMAD.IADD R45, R12, 0x1, -R45 ;  /* 0x000000010c2d7824 */ /* 0x000fc400078e0a2d */
[----:B------:R-:W-:Y:S01]  /*26e0*/  FFMA.FTZ R9, R24, R30, -0.16845393180847167969 ;  /* 0xbe2c7f3018097423 */ /* 0x000fe2000001001e */
[----:B------:R-:W-:Y:S01]  /*26f0*/  FMUL R7, R65, R35 ;  /* 0x0000002341077220 */ /* 0x000fe20000400000 */
[----:B------:R-:W-:Y:S01]  /*2700*/  @!P0 FMUL R8, R8, 16777216 ;  /* 0x4b80000008088820 */ /* 0x000fe20000400000 */
[----:B------:R-:W-:Y:S01]  /*2710*/  LEA.HI R21, R29, R38, RZ, 0x1f ;  /* 0x000000261d157211 */ /* 0x000fe200078ff8ff */
[----:B------:R-:W-:Y:S01]  /*2720*/  FADD R35, R45, -1 ;  /* 0xbf8000002d237421 */ /* 0x000fe20000000000 */
[C---:B------:R-:W-:Y:S01]  /*2730*/  FFMA.FTZ R9, R24.reuse, R9, 0.1716887056827545166 ;  /* 0x3e2fcf2a18097423 */ /* 0x040fe20000010009 */
[C---:B------:R-:W-:Y:S01]  /*2740*/  FMUL R38, R65.reuse, R51 ;  /* 0x0000003341267220 */ /* 0x040fe20000400000 */
[----:B------:R-:W-:Y:S01]  /*2750*/  FMUL R51, R65, R16 ;  /* 0x0000001041337220 */ /* 0x000fe20000400000 */
[----:B------:R-:W-:Y:S01]  /*2760*/  FMUL R10, R53, 0.25 ;  /* 0x3e800000350a7820 */ /* 0x000fe20000400000 */
[----:B------:R0:W1:Y:S01]  /*2770*/  MUFU.RCP R16, R8 ;  /* 0x0000000800107308 */ /* 0x0000620000001000 */
[----:B------:R-:W-:Y:S01]  /*2780*/  FFMA.FTZ R9, R24, R9, -0.17900948226451873779 ;  /* 0xbe374e4318097423 */ /* 0x000fe20000010009 */
[----:B------:R-:W-:Y:S01]  /*2790*/  FSEL R11, R11, R52, P1 ;  /* 0x000000340b0b7208 */ /* 0x000fe20000800000 */
[----:B------:R-:W-:Y:S01]  /*27a0*/  @!P4 FMUL R43, R43, 16777216 ;  /* 0x4b8000002b2bc820 */ /* 0x000fe20000400000 */
[----:B------:R-:W-:Y:S01]  /*27b0*/  FSEL R10, R10, R53, P1 ;  /* 0x000000350a0a7208 */ /* 0x000fe20000800000 */
[C---:B------:R-:W-:Y:S01]  /*27c0*/  FFMA.FTZ R9, R24.reuse, R9, 0.20512372255325317383 ;  /* 0x3e520bf418097423 */ /* 0x040fe20000010009 */
[----:B------:R-:W-:Y:S01]  /*27d0*/  FSEL R47, R47, R40, P1 ;  /* 0x000000282f2f7208 */ /* 0x000fe20000800000 */
[----:B------:R-:W-:Y:S01]  /*27e0*/  @!P0 FMUL R11, R11, 16777216 ;  /* 0x4b8000000b0b8820 */ /* 0x000fe20000400000 */
[----:B------:R-:W-:Y:S01]  /*27f0*/  FMUL R40, R65, R43 ;  /* 0x0000002b41287220 */ /* 0x000fe20000400000 */
[C---:B0-----:R-:W-:Y:S01]  /*2800*/  FFMA.FTZ R8, R35.reuse, R30, -0.16845393180847167969 ;  /* 0xbe2c7f3023087423 */ /* 0x041fe2000001001e */
[----:B------:R-:W-:Y:S01]  /*2810*/  FFMA.FTZ R9, R24, R9, -0.24046532809734344482 ;  /* 0xbe763c8b18097423 */ /* 0x000fe20000010009 */
[----:B------:R-:W-:Y:S01]  /*2820*/  @!P0 FMUL R10, R10, 16777216 ;  /* 0x4b8000000a0a8820 */ /* 0x000fe20000400000 */
[----:B------:R-:W-:Y:S01]  /*2830*/  FSEL R26, R26, R49, P1 ;  /* 0x000000311a1a7208 */ /* 0x000fe20000800000 */
[----:B------:R-:W-:Y:S01]  /*2840*/  FFMA.FTZ R8, R35, R8, 0.1716887056827545166 ;  /* 0x3e2fcf2a23087423 */ /* 0x000fe20000010008 */
[C---:B------:R-:W-:Y:S01]  /*2850*/  FFMA.FTZ R9, R24.reuse, R9, 0.28857114911079406738 ;  /* 0x3e93bf9918097423 */ /* 0x040fe20000010009 */
[----:B------:R-:W-:Y:S01]  /*2860*/  FSEL R61, R61, R44, P1 ;  /* 0x0000002c3d3d7208 */ /* 0x000fe20000800000 */
[----:B------:R-:W-:Y:S01]  /*2870*/  FMUL R41, R65, R42 ;  /* 0x0000002a41297220 */ /* 0x000fe20000400000 */
[----:B------:R-:W-:Y:S01]  /*2880*/  FFMA.FTZ R8, R35, R8, -0.17900948226451873779 ;  /* 0xbe374e4323087423 */ /* 0x000fe20000010008 */
[----:B------:R-:W-:Y:S01]  /*2890*/  FFMA.FTZ R9, R24, R9, -0.36067417263984680176 ;  /* 0xbeb8aa4918097423 */ /* 0x000fe20000010009 */
[----:B-1----:R-:W-:Y:S01]  /*28a0*/  FMUL R43, R16, R11 ;  /* 0x0000000b102b7220 */ /* 0x002fe20000400000 */
[----:B------:R-:W-:Y:S01]  /*28b0*/  @!P0 FMUL R47, R47, 16777216 ;  /* 0x4b8000002f2f8820 */ /* 0x000fe20000400000 */
[C---:B------:R-:W-:Y:S01]  /*28c0*/  FFMA.FTZ R8, R35.reuse, R8, 0.20512372255325317383 ;  /* 0x3e520bf423087423 */ /* 0x040fe20000010008 */
[----:B------:R-:W-:Y:S01]  /*28d0*/  FFMA.FTZ R11, R24, R9, 0.48089820146560668945 ;  /* 0x3ef6384a180b7423 */ /* 0x000fe20000010009 */
[----:B------:R-:W-:Y:S01]  /*28e0*/  @!P0 FMUL R22, R22, 16777216 ;  /* 0x4b80000016168820 */ /* 0x000fe20000400000 */
[----:B------:R-:W-:Y:S01]  /*28f0*/  FMUL R42, R16, R10 ;  /* 0x0000000a102a7220 */ /* 0x000fe20000400000 */
[C---:B------:R-:W-:Y:S01]  /*2900*/  FFMA.FTZ R8, R35.reuse, R8, -0.24046532809734344482 ;  /* 0xbe763c8b23087423 */ /* 0x040fe20000010008 */
[----:B------:R-:W-:Y:S01]  /*2910*/  @!P4 FMUL R58, R58, 16777216 ;  /* 0x4b8000003a3ac820 */ /* 0x000fe20000400000 */
[----:B------:R-:W-:Y:S01]  /*2920*/  @!P4 FMUL R64, R64, 16777216 ;  /* 0x4b8000004040c820 */ /* 0x000fe20000400000 */
[----:B------:R-:W-:Y:S01]  /*2930*/  @!P0 FMUL R32, R32, 16777216 ;  /* 0x4b80000020208820 */ /* 0x000fe20000400000 */
[----:B------:R-:W-:Y:S01]  /*2940*/  FFMA.FTZ R8, R35, R8, 0.28857114911079406738 ;  /* 0x3e93bf9923087423 */ /* 0x000fe20000010008 */
[----:B------:R-:W-:Y:S01]  /*2950*/  @!P0 FMUL R63, R63, 16777216 ;  /* 0x4b8000003f3f8820 */ /* 0x000fe20000400000 */
[----:B------:R-:W-:Y:S01]  /*2960*/  @!P0 FMUL R23, R23, 16777216 ;  /* 0x4b80000017178820 */ /* 0x000fe20000400000 */
[----:B------:R-:W-:Y:S01]  /*2970*/  @!P0 FMUL R69, R69, 16777216 ;  /* 0x4b80000045458820 */ /* 0x000fe20000400000 */
[----:B------:R-:W-:Y:S01]  /*2980*/  FFMA.FTZ R10, R35, R8, -0.36067417263984680176 ;  /* 0xbeb8aa49230a7423 */ /* 0x000fe20000010008 */
[----:B------:R-:W-:Y:S01]  /*2990*/  FFMA.FTZ R11, R24, R11, -0.72134751081466674805 ;  /* 0xbf38aa3b180b7423 */ /* 0x000fe2000001000b */
[----:B------:R-:W-:Y:S01]  /*29a0*/  FMUL R66, R16, R47 ;  /* 0x0000002f10427220 */ /* 0x000fe20000400000 */
[----:B------:R-:W-:Y:S01]  /*29b0*/  @!P0 FMUL R26, R26, 16777216 ;  /* 0x4b8000001a1a8820 */ /* 0x000fe20000400000 */
[----:B------:R-:W-:Y:S01]  /*29c0*/  @!P0 FMUL R46, R46, 16777216 ;  /* 0x4b8000002e2e8820 */ /* 0x000fe20000400000 */
[----:B------:R-:W-:Y:S01]  /*29d0*/  @!P0 FMUL R57, R57, 16777216 ;  /* 0x4b80000039398820 */ /* 0x000fe20000400000 */
[----:B------:R-:W-:Y:S01]  /*29e0*/  @!P0 FMUL R61, R61, 16777216 ;  /* 0x4b8000003d3d8820 */ /* 0x000fe20000400000 */
[----:B------:R-:W-:Y:S01]  /*29f0*/  @!P0 FMUL R17, R17, 16777216 ;  /* 0x4b80000011118820 */ /* 0x000fe20000400000 */
[----:B------:R-:W-:Y:S01]  /*2a00*/  @!P0 FMUL R59, R59, 16777216 ;  /* 0x4b8000003b3b8820 */ /* 0x000fe20000400000 */
[----:B------:R-:W-:Y:S01]  /*2a10*/  @!P0 FMUL R33, R33, 16777216 ;  /* 0x4b80000021218820 */ /* 0x000fe20000400000 */
[----:B------:R-:W-:Y:S01]  /*2a20*/  @!P0 FMUL R62, R62, 16777216 ;  /* 0x4b8000003e3e8820 */ /* 0x000fe20000400000 */
[C---:B------:R-:W-:Y:S01]  /*2a30*/  FMUL R47, R16.reuse, R22 ;  /* 0x00000016102f7220 */ /* 0x040fe20000400000 */
[C---:B------:R-:W-:Y:S01]  /*2a40*/  FMUL R70, R65.reuse, R58 ;  /* 0x0000003a41467220 */ /* 0x040fe20000400000 */
[----:B------:R-:W-:Y:S01]  /*2a50*/  FMUL R72, R65, R64 ;  /* 0x0000004041487220 */ /* 0x000fe20000400000 */
[C---:B------:R-:W-:Y:S01]  /*2a60*/  FMUL R32, R16.reuse, R32 ;  /* 0x0000002010207220 */ /* 0x040fe20000400000 */
[C---:B------:R-:W-:Y:S01]  /*2a70*/  FMUL R63, R16.reuse, R63 ;  /* 0x0000003f103f7220 */ /* 0x040fe20000400000 */
[C---:B------:R-:W-:Y:S01]  /*2a80*/  FMUL R22, R16.reuse, R69 ;  /* 0x0000004510167220 */ /* 0x040fe20000400000 */
[----:B------:R-:W-:Y:S01]  /*2a90*/  FMUL R23, R16, R23 ;  /* 0x0000001710177220 */ /* 0x000fe20000400000 */
[C---:B------:R-:W-:Y:S01]  /*2aa0*/  FFMA.FTZ R10, R35.reuse, R10, 0.48089820146560668945 ;  /* 0x3ef6384a230a7423 */ /* 0x040fe2000001000a */
[----:B------:R-:W-:Y:S01]  /*2ab0*/  FMUL R11, R24, R11 ;  /* 0x0000000b180b7220 */ /* 0x000fe20000400000 */
[C---:B------:R-:W-:Y:S01]  /*2ac0*/  FMUL R45, R16.reuse, R26 ;  /* 0x0000001a102d7220 */ /* 0x040fe20000400000 */
[C---:B------:R-:W-:Y:S01]  /*2ad0*/  FMUL R44, R16.reuse, R46 ;  /* 0x0000002e102c7220 */ /* 0x040fe20000400000 */
[C---:B------:R-:W-:Y:S01]  /*2ae0*/  FMUL R57, R16.reuse, R57 ;  /* 0x0000003910397220 */ /* 0x040fe20000400000 */
[C---:B------:R-:W-:Y:S01]  /*2af0*/  FMUL R61, R16.reuse, R61 ;  /* 0x0000003d103d7220 */ /* 0x040fe20000400000 */
[C---:B------:R-:W-:Y:S01]  /*2b00*/  FMUL R64, R16.reuse, R17 ;  /* 0x0000001110407220 */ /* 0x040fe20000400000 */
[C---:B------:R-:W-:Y:S01]  /*2b10*/  FMUL R59, R16.reuse, R59 ;  /* 0x0000003b103b7220 */ /* 0x040fe20000400000 */
[C---:B------:R-:W-:Y:S01]  /*2b20*/  FMUL R68, R16.reuse, R33 ;  /* 0x0000002110447220 */ /* 0x040fe20000400000 */
[----:B------:R-:W-:Y:S01]  /*2b30*/  FMUL R62, R16, R62 ;  /* 0x0000003e103e7220 */ /* 0x000fe20000400000 */
[----:B------:R-:W-:Y:S01]  /*2b40*/  FFMA.FTZ R16, R35, R10, -0.72134751081466674805 ;  /* 0xbf38aa3b23107423 */ /* 0x000fe2000001000a */
[----:B------:R-:W-:Y:S01]  /*2b50*/  FMUL R17, R24, R11 ;  /* 0x0000000b18117220 */ /* 0x000fe20000400000 */
[----:B------:R-:W-:Y:S01]  /*2b60*/  F2FP.F16.F32.PACK_AB R8, R63, R22 ;  /* 0x000000163f08723e */ /* 0x000fe200000000ff */
[----:B------:R-:W-:Y:S01]  /*2b70*/  @!P4 FMUL R50, R50, 16777216 ;  /* 0x4b8000003232c820 */ /* 0x000fe20000400000 */
[----:B------:R-:W-:Y:S01]  /*2b80*/  F2FP.F16.F32.PACK_AB R9, R32, R23 ;  /* 0x000000172009723e */ /* 0x000fe200000000ff */
[----:B------:R-:W-:Y:S01]  /*2b90*/  FMUL R16, R35, R16 ;  /* 0x0000001023107220 */ /* 0x000fe20000400000 */
[----:B------:R-:W-:Y:S01]  /*2ba0*/  F2FP.F16.F32.PACK_AB R10, R67, R72 ;  /* 0x00000048430a723e */ /* 0x000fe200000000ff */
[----:B------:R-:W-:Y:S01]  /*2bb0*/  @!P4 FMUL R13, R13, 16777216 ;  /* 0x4b8000000d0dc820 */ /* 0x000fe20000400000 */
[----:B------:R-:W-:Y:S01]  /*2bc0*/  F2FP.F16.F32.PACK_AB R11, R51, R70 ;  /* 0x00000046330b723e */ /* 0x000fe200000000ff */
[----:B------:R-:W-:Y:S01]  /*2bd0*/  BAR.SYNC.DEFER_BLOCKING 0x0 ;  /* 0x0000000000007b1d */ /* 0x000fe20000010000 */
[----:B------:R-:W-:Y:S01]  /*2be0*/  ISETP.GE.U32.AND P1, PT, R5, 0x7f800000, PT ;  /* 0x7f8000000500780c */ /* 0x000fe20003f26070 */
[----:B------:R-:W-:Y:S01]  /*2bf0*/  FMUL R32, R35, R16 ;  /* 0x0000001023207220 */ /* 0x000fe20000400000 */
[----:B------:R-:W-:Y:S01]  /*2c00*/  FSEL R27, RZ, -23, P3 ;  /* 0xc1b80000ff1b7808 */ /* 0x000fe20001800000 */
[----:B------:R-:W-:Y:S01]  /*2c10*/  FFMA.FTZ R16, R24, 1.4426950216293334961, R17 ;  /* 0x3fb8aa3b18107823 */ /* 0x000fe20000010011 */
[----:B------:R-:W-:Y:S01]  /*2c20*/  FSETP.NEU.AND P0, PT, R5, RZ, PT ;  /* 0x000000ff0500720b */ /* 0x000fe20003f0d000 */
[----:B------:R-:W-:Y:S01]  /*2c30*/  FFMA.FTZ R46, R35, 1.4426950216293334961, R32 ;  /* 0x3fb8aa3b232e7823 */ /* 0x000fe20000010020 */
[----:B------:R-:W-:Y:S01]  /*2c40*/  @!P4 FMUL R34, R34, 16777216 ;  /* 0x4b8000002222c820 */ /* 0x000fe20000400000 */
[----:B------:R-:W-:Y:S01]  /*2c50*/  FFMA.FTZ R27, R28, 1.1920928955078125e-07, R27 ;  /* 0x340000001c1b7823 */ /* 0x000fe2000001001b */
[----:B------:R-:W-:Y:S01]  /*2c60*/  FADD R25, R25, R16 ;  /* 0x0000001019197221 */ /* 0x000fe20000000000 */
[C---:B------:R-:W-:Y:S01]  /*2c70*/  FMUL R37, R65.reuse, R50 ;  /* 0x0000003241257220 */ /* 0x040fe20000400000 */
[----:B------:R-:W-:Y:S01]  /*2c80*/  FMUL R13, R65, R13 ;  /* 0x0000000d410d7220 */ /* 0x000fe20000400000 */
[----:B------:R-:W-:Y:S01]  /*2c90*/  FADD R27, R27, R46 ;  /* 0x0000002e1b1b7221 */ /* 0x000fe20000000000 */
[----:B------:R-:W-:Y:S01]  /*2ca0*/  FMUL R50, R65, R34 ;  /* 0x0000002241327220 */ /* 0x000fe20000400000 */
[----:B------:R-:W-:Y:S01]  /*2cb0*/  @P1 IMAD.MOV.U32 R46, RZ, RZ, 0x7f800000 ;  /* 0x7f800000ff2e1424 */ /* 0x000fe200078e00ff */
[----:B------:R-:W-:Y:S01]  /*2cc0*/  ISETP.GE.U32.AND P2, PT, R12, 0x7f800000, PT ;  /* 0x7f8000000c00780c */ /* 0x000fe20003f46070 */
[----:B------:R-:W-:-:S02]  /*2cd0*/  IMAD R48, R39, 0x2, R36 ;  /* 0x0000000227307824 */ /* 0x000fc400078e0224 */
[----:B------:R-:W-:Y:S01]  /*2ce0*/  @!P4 FMUL R15, R15, 16777216 ;  /* 0x4b8000000f0fc820 */ /* 0x000fe20000400000 */
[----:B------:R-:W-:Y:S01]  /*2cf0*/  @P1 FFMA.FTZ R25, R5, R46, +INF ;  /* 0x7f80000005191423 */ /* 0x000fe2000001002e */
[----:B------:R-:W-:Y:S01]  /*2d00*/  @!P4 FMUL R14, R14, 16777216 ;  /* 0x4b8000000e0ec820 */ /* 0x000fe20000400000 */
[----:B------:R-:W-:Y:S02]  /*2d10*/  IMAD R60, R39, 0x2, R48 ;  /* 0x00000002273c7824 */ /* 0x000fe400078e0230 */
[C---:B------:R-:W-:Y:S01]  /*2d20*/  FMUL R15, R65.reuse, R15 ;  /* 0x0000000f410f7220 */ /* 0x040fe20000400000 */
[----:B------:R-:W-:Y:S01]  /*2d30*/  FSETP.NEU.AND P1, PT, R12, RZ, PT ;  /* 0x000000ff0c00720b */ /* 0x000fe20003f2d000 */
[----:B------:R-:W-:Y:S01]  /*2d40*/  FMUL R14, R65, R14 ;  /* 0x0000000e410e7220 */ /* 0x000fe20000400000 */
[----:B------:R0:W-:Y:S01]  /*2d50*/  STSM.16.M88.4 [R55], R8 ;  /* 0x0000000837007844 */ /* 0x0001e20000000200 */
[----:B------:R-:W-:Y:S01]  /*2d60*/  IMAD R54, R39, 0x2, R60 ;  /* 0x0000000227367824 */ /* 0x000fe200078e023c */
[----:B------:R-:W-:Y:S01]  /*2d70*/  F2FP.F16.F32.PACK_AB R15, R15, R40 ;  /* 0x000000280f0f723e */ /* 0x000fe200000000ff */
[----:B------:R-:W1:Y:S01]  /*2d80*/  LDC.64 R16, c[0x0][0x228] ;  /* 0x00008a00ff107b82 */ /* 0x000e620000000a00 */
[----:B------:R-:W-:Y:S01]  /*2d90*/  F2FP.F16.F32.PACK_AB R14, R14, R41 ;  /* 0x000000290e0e723e */ /* 0x000fe200000000ff */
[----:B------:R-:W-:Y:S01]  /*2da0*/  IMAD R56, R39, 0x2, R54 ;  /* 0x0000000227387824 */ /* 0x000fe200078e0236 */
[----:B------:R-:W-:Y:S01]  /*2db0*/  ULDC.64 UR4, c[0x0][0x270] ;  /* 0x00009c0000047ab9 */ /* 0x000fe20000000a00 */
[----:B------:R-:W-:Y:S01]  /*2dc0*/  @!P4 FMUL R19, R19, 16777216 ;  /* 0x4b8000001313c820 */ /* 0x000fe20000400000 */
[----:B------:R-:W-:Y:S01]  /*2dd0*/  UIMAD UR4, UR7, UR4, URZ ;  /* 0x00000004070472a4 */ /* 0x000fe2000f8e023f */
[----:B------:R-:W-:-:S02]  /*2de0*/  IMAD R52, R39, 0x2, R56 ;  /* 0x0000000227347824 */ /* 0x000fc400078e0238 */
[----:B------:R-:W-:Y:S01]  /*2df0*/  @!P4 FMUL R18, R18, 16777216 ;  /* 0x4b8000001212c820 */ /* 0x000fe20000400000 */
[----:B------:R-:W-:Y:S01]  /*2e00*/  IMAD R63, R0, UR5, RZ ;  /* 0x00000005003f7c24 */ /* 0x000fe2000f8e02ff */
[----:B------:R-:W-:Y:S01]  /*2e10*/  USHF.L.U32 UR5, UR4, 0x1, URZ ;  /* 0x0000000104057899 */ /* 0x000fe2000800063f */
[----:B------:R-:W-:Y:S02]  /*2e20*/  IMAD R53, R39, 0x2, R52 ;  /* 0x0000000227357824 */ /* 0x000fe400078e0234 */
[C---:B------:R-:W-:Y:S01]  /*2e30*/  FMUL R19, R65.reuse, R19 ;  /* 0x0000001341137220 */ /* 0x040fe20000400000 */
[----:B------:R-:W-:Y:S01]  /*2e40*/  FMUL R18, R65, R18 ;  /* 0x0000001241127220 */ /* 0x000fe20000400000 */
[----:B0-----:R-:W-:Y:S01]  /*2e50*/  F2FP.F16.F32.PACK_AB R9, R47, R68 ;  /* 0x000000442f09723e */ /* 0x001fe200000000ff */
[----:B------:R-:W-:Y:S01]  /*2e60*/  IMAD R49, R39, 0x2, R53 ;  /* 0x0000000227317824 */ /* 0x000fe200078e0235 */
[----:B------:R-:W-:Y:S02]  /*2e70*/  LEA R47, R4, UR20, 0x4 ;  /* 0x00000014042f7c11 */ /* 0x000fe4000f8e20ff */
[----:B------:R-:W-:Y:S01]  /*2e80*/  F2FP.F16.F32.PACK_AB R11, R6, R7 ;  /* 0x00000007060b723e */ /* 0x000fe200000000ff */
[----:B------:R-:W-:Y:S01]  /*2e90*/  BAR.SYNC.DEFER_BLOCKING 0x0 ;  /* 0x0000000000007b1d */ /* 0x000fe20000010000 */
[----:B------:R-:W-:Y:S01]  /*2ea0*/  F2FP.F16.F32.PACK_AB R8, R59, R62 ;  /* 0x0000003e3b08723e */ /* 0x000fe200000000ff */
[----:B------:R-:W-:Y:S01]  /*2eb0*/  IMAD R31, R39, 0x2, R49 ;  /* 0x00000002271f7824 */ /* 0x000fe200078e0231 */
[----:B------:R-:W-:Y:S01]  /*2ec0*/  F2FP.F16.F32.PACK_AB R10, R13, R50 ;  /* 0x000000320d0a723e */ /* 0x000fe200000000ff */
[----:B------:R-:W-:Y:S01]  /*2ed0*/  @P2 IMAD.MOV.U32 R13, RZ, RZ, 0x7f800000 ;  /* 0x7f800000ff0d2424 */ /* 0x000fe200078e00ff */
[----:B------:R-:W-:Y:S01]  /*2ee0*/  F2FP.F16.F32.PACK_AB R18, R18, R37 ;  /* 0x000000251212723e */ /* 0x000fe200000000ff */
[----:B------:R-:W-:Y:S01]  /*2ef0*/  IMAD R29, R39, 0x2, R31 ;  /* 0x00000002271d7824 */ /* 0x000fe200078e021f */
[----:B------:R-:W-:Y:S01]  /*2f00*/  F2FP.F16.F32.PACK_AB R19, R19, R38 ;  /* 0x000000261313723e */ /* 0x000fe200000000ff */
[----:B------:R-:W-:Y:S01]  /*2f10*/  @P2 FFMA.FTZ R27, R12, R13, +INF ;  /* 0x7f8000000c1b2423 */ /* 0x000fe2000001000d */
[----:B------:R-:W-:Y:S01]  /*2f20*/  F2FP.F16.F32.PACK_AB R12, R61, R66 ;  /* 0x000000423d0c723e */ /* 0x000fe200000000ff */
[----:B------:R-:W-:Y:S01]  /*2f30*/  IMAD R28, R39, 0x2, R29 ;  /* 0x00000002271c7824 */ /* 0x000fe200078e021d */
[----:B------:R-:W-:Y:S01]  /*2f40*/  F2FP.F16.F32.PACK_AB R13, R57, R64 ;  /* 0x00000040390d723e */ /* 0x000fe200000000ff */
[----:B------:R-:W-:Y:S01]  /*2f50*/  IMAD.SHL.U32 R59, R63, 0x2, RZ ;  /* 0x000000023f3b7824 */ /* 0x000fe200078e00ff */
[----:B------:R-:W-:Y:S01]  /*2f60*/  FSEL R25, R25, -INF , P0 ;  /* 0xff80000019197808 */ /* 0x000fe20000000000 */
[----:B------:R-:W-:-:S03]  /*2f70*/  IMAD R58, R39, 0x2, R28 ;  /* 0x00000002273a7824 */ /* 0x000fc600078e021c */
[----:B-1----:R-:W-:Y:S01]  /*2f80*/  IADD3 R59, P2, P3, R59, UR5, R16 ;  /* 0x000000053b3b7c10 */ /* 0x002fe2000fb5e010 */
[----:B------:R-:W-:Y:S01]  /*2f90*/  IMAD R34, R39, 0x2, R58 ;  /* 0x0000000227227824 */ /* 0x000fe200078e023a */
[----:B------:R-:W-:Y:S01]  /*2fa0*/  UIMAD.WIDE UR4, UR4, 0x2, URZ ;  /* 0x00000002040478a5 */ /* 0x000fe2000f8e023f */
[----:B------:R-:W-:Y:S01]  /*2fb0*/  IMAD.HI R16, R63, 0x2, RZ ;  /* 0x000000023f107827 */ /* 0x000fe200078e02ff */
[-C--:B------:R-:W-:Y:S02]  /*2fc0*/  LEA R40, P6, R54, R59.reuse, 0x1 ;  /* 0x0000003b36287211 */ /* 0x080fe400078c08ff */
[----:B------:R-:W-:Y:S01]  /*2fd0*/  LEA R38, P5, R60, R59, 0x1 ;  /* 0x0000003b3c267211 */ /* 0x000fe200078a08ff */
[----:B------:R-:W0:Y:S01]  /*2fe0*/  LDS.128 R4, [R47] ;  /* 0x000000002f047984 */ /* 0x000e220000000c00 */
[C---:B------:R-:W-:Y:S01]  /*2ff0*/  IMAD R30, R39.reuse, 0x2, R34 ;  /* 0x00000002271e7824 */ /* 0x040fe200078e0222 */
[----:B------:R-:W-:Y:S01]  /*3000*/  IADD3.X R63, R16, UR5, R17, P2, P3 ;  /* 0x00000005103f7c10 */ /* 0x000fe200097e6411 */
[----:B------:R-:W-:Y:S01]  /*3010*/  ULDC UR4, c[0x0][0x27c] ;  /* 0x00009f0000047ab9 */ /* 0x000fe20000000800 */
[----:B------:R-:W-:Y:S01]  /*3020*/  BAR.SYNC.DEFER_BLOCKING 0x0 ;  /* 0x0000000000007b1d */ /* 0x000fe20000010000 */
[----:B------:R-:W-:Y:S01]  /*3030*/  IMAD R26, R39, 0x2, R30 ;  /* 0x00000002271a7824 */ /* 0x000fe200078e021e */
[----:B------:R-:W-:Y:S01]  /*3040*/  F2FP.F16.F32.PACK_AB R16, R43, R44 ;  /* 0x0000002c2b10723e */ /* 0x000fe200000000ff */
[----:B------:R-:W-:Y:S01]  /*3050*/  UIMAD UR4, UR7, UR4, URZ ;  /* 0x00000004070472a4 */ /* 0x000fe2000f8e023f */
[----:B------:R-:W-:Y:S01]  /*3060*/  F2FP.F16.F32.PACK_AB R17, R42, R45 ;  /* 0x0000002d2a11723e */ /* 0x000fe200000000ff */
[C---:B------:R-:W-:Y:S01]  /*3070*/  IMAD R22, R39.reuse, 0x2, R26 ;  /* 0x0000000227167824 */ /* 0x040fe200078e021a */
[----:B------:R-:W-:Y:S01]  /*3080*/  LEA R64, P2, R36, R59, 0x1 ;  /* 0x0000003b24407211 */ /* 0x000fe200078408ff */
[----:B------:R-:W-:Y:S01]  /*3090*/  USHF.L.U32 UR6, UR4, 0x2, URZ ;  /* 0x0000000204067899 */ /* 0x000fe2000800063f */
[-C--:B------:R-:W-:Y:S01]  /*30a0*/  LEA.HI.X.SX32 R41, R54, R63.reuse, 0x1, P6 ;  /* 0x0000003f36297211 */ /* 0x080fe200030f0eff */
[C---:B------:R-:W-:Y:S01]  /*30b0*/  IMAD R23, R39.reuse, 0x2, R22 ;  /* 0x0000000227177824 */ /* 0x040fe200078e0216 */
[----:B------:R-:W-:Y:S01]  /*30c0*/  LEA.HI.X.SX32 R65, R36, R63, 0x1, P2 ;  /* 0x0000003f24417211 */ /* 0x000fe200010f0eff */
[----:B------:R-:W-:Y:S01]  /*30d0*/  UIMAD.WIDE UR4, UR4, 0x4, URZ ;  /* 0x00000004040478a5 */ /* 0x000fe2000f8e023f */
[-C--:B------:R-:W-:Y:S01]  /*30e0*/  LEA R36, P4, R48, R59.reuse, 0x1 ;  /* 0x0000003b30247211 */ /* 0x080fe200078808ff */
[----:B------:R-:W-:Y:S01]  /*30f0*/  IMAD R24, R39, 0x2, R23 ;  /* 0x0000000227187824 */ /* 0x000fe200078e0217 */
[----:B------:R-:W-:-:S02]  /*3100*/  LEA R42, P2, R56, R59, 0x1 ;  /* 0x0000003b382a7211 */ /* 0x000fc400078408ff */
[-C--:B------:R-:W-:Y:S01]  /*3110*/  LEA.HI.X.SX32 R37, R48, R63.reuse, 0x1, P4 ;  /* 0x0000003f30257211 */ /* 0x080fe200020f0eff */
[----:B------:R-:W-:Y:S01]  /*3120*/  IMAD R32, R39, 0x2, R24 ;  /* 0x0000000227207824 */ /* 0x000fe200078e0218 */
[----:B------:R-:W-:Y:S02]  /*3130*/  LEA.HI.X.SX32 R43, R56, R63, 0x1, P2 ;  /* 0x0000003f382b7211 */ /* 0x000fe400010f0eff */
[-C--:B------:R-:W-:Y:S01]  /*3140*/  LEA R54, P6, R31, R59.reuse, 0x1 ;  /* 0x0000003b1f367211 */ /* 0x080fe200078c08ff */
[C---:B------:R-:W-:Y:S01]  /*3150*/  IMAD R33, R39.reuse, 0x2, R32 ;  /* 0x0000000227217824 */ /* 0x040fe200078e0220 */
[C---:B------:R-:W-:Y:S01]  /*3160*/  LEA R44, P3, R52.reuse, R59, 0x1 ;  /* 0x0000003b342c7211 */ /* 0x040fe200078608ff */
[----:B------:R-:W-:Y:S02]  /*3170*/  STSM.16.M88.4 [R55], R8 ;  /* 0x0000000837007844 */ /* 0x000fe40000000200 */
[C---:B------:R-:W-:Y:S01]  /*3180*/  IMAD R46, R39.reuse, 0x2, R33 ;  /* 0x00000002272e7824 */ /* 0x040fe200078e0221 */
[----:B------:R-:W-:Y:S01]  /*3190*/  LEA.HI.X.SX32 R45, R52, R63, 0x1, P3 ;  /* 0x0000003f342d7211 */ /* 0x000fe200018f0eff */
[----:B------:R-:W-:Y:S02]  /*31a0*/  BAR.SYNC.DEFER_BLOCKING 0x0 ;  /* 0x0000000000007b1d */ /* 0x000fe40000010000 */
[----:B------:R-:W-:Y:S01]  /*31b0*/  IMAD R35, R39, 0x2, R46 ;  /* 0x0000000227237824 */ /* 0x000fe200078e022e */
[----:B------:R-:W-:-:S03]  /*31c0*/  LEA R52, P3, R28, R59, 0x1 ;  /* 0x0000003b1c347211 */ /* 0x000fc600078608ff */
[----:B------:R-:W-:-:S04]  /*31d0*/  IMAD R51, R39, 0x2, R35 ;  /* 0x0000000227337824 */ /* 0x000fc800078e0223 */
[----:B------:R-:W-:-:S04]  /*31e0*/  IMAD R50, R39, 0x2, R51 ;  /* 0x0000000227327824 */ /* 0x000fc800078e0233 */
[----:B------:R-:W-:-:S04]  /*31f0*/  IMAD R62, R39, 0x2, R50 ;  /* 0x00000002273e7824 */ /* 0x000fc800078e0232 */
[----:B------:R-:W-:-:S04]  /*3200*/  IMAD R68, R39, 0x2, R62 ;  /* 0x0000000227447824 */ /* 0x000fc800078e023e */
[C---:B------:R-:W-:Y:S01]  /*3210*/  IMAD R74, R39.reuse, 0x2, R68 ;  /* 0x00000002274a7824 */ /* 0x040fe200078e0244 */
[----:B------:R-:W1:Y:S03]  /*3220*/  LDS.128 R8, [R47] ;  /* 0x000000002f087984 */ /* 0x000e660000000c00 */
[C---:B------:R-:W-:Y:S01]  /*3230*/  IMAD R76, R39.reuse, 0x2, R74 ;  /* 0x00000002274c7824 */ /* 0x040fe200078e024a */
[----:B------:R-:W-:Y:S03]  /*3240*/  BAR.SYNC.DEFER_BLOCKING 0x0 ;  /* 0x0000000000007b1d */ /* 0x000fe60000010000 */
[----:B------:R-:W-:-:S04]  /*3250*/  IMAD R80, R39, 0x2, R76 ;  /* 0x0000000227507824 */ /* 0x000fc800078e024c */
[----:B------:R-:W-:-:S04]  /*3260*/  IMAD R98, R39, 0x2, R80 ;  /* 0x0000000227627824 */ /* 0x000fc800078e0250 */
[----:B------:R-:W-:-:S04]  /*3270*/  IMAD R100, R39, 0x2, R98 ;  /* 0x0000000227647824 */ /* 0x000fc800078e0262 */
[----:B------:R-:W-:Y:S01]  /*3280*/  IMAD R102, R39, 0x2, R100 ;  /* 0x0000000227667824 */ /* 0x000fe200078e0264 */
[----:B------:R-:W-:Y:S02]  /*3290*/  LEA.HI.X.SX32 R39, R60, R63, 0x1, P5 ;  /* 0x0000003f3c277211 */ /* 0x000fe400028f0eff */
[----:B------:R-:W-:-:S04]  /*32a0*/  LEA R48, P5, R49, R59, 0x1 ;  /* 0x0000003b31307211 */ /* 0x000fc800078a08ff */
[----:B------:R-:W-:Y:S02]  /*32b0*/  LEA.HI.X.SX32 R49, R49, R63, 0x1, P5 ;  /* 0x0000003f31317211 */ /* 0x000fe400028f0eff */
[C---:B------:R-:W-:Y:S01]  /*32c0*/  LEA R60, P5, R34.reuse, R59, 0x1 ;  /* 0x0000003b223c7211 */ /* 0x040fe200078a08ff */
[----:B------:R-:W-:Y:S03]  /*32d0*/  STSM.16.M88.4 [R55], R12 ;  /* 0x0000000c37007844 */ /* 0x000fe60000000200 */
[----:B------:R-:W-:Y:S01]  /*32e0*/  LEA.HI.X.SX32 R61, R34, R63, 0x1, P5 ;  /* 0x0000003f223d7211 */ /* 0x000fe200028f0eff */
[----:B------:R-:W-:Y:S01]  /*32f0*/  BAR.SYNC.DEFER_BLOCKING 0x0 ;  /* 0x0000000000007b1d */ /* 0x000fe20000010000 */
[----:B------:R-:W-:-:S04]  /*3300*/  LEA R72, P5, R24, R59, 0x1 ;  /* 0x0000003b18487211 */ /* 0x000fc800078a08ff */
[----:B------:R-:W-:Y:S02]  /*3310*/  LEA.HI.X.SX32 R73, R24, R63, 0x1, P5 ;  /* 0x0000003f18497211 */ /* 0x000fe400028f0eff */
[----:B0-----:R-:W-:Y:S02]  /*3320*/  PRMT R24, R5, 0x7632, R24 ;  /* 0x0000763205187816 */ /* 0x001fe40000000018 */
[----:B------:R-:W-:-:S04]  /*3330*/  LEA R84, P5, R51, R59, 0x1 ;  /* 0x0000003b33547211 */ /* 0x000fc800078a08ff */
[----:B------:R-:W-:Y:S01]  /*3340*/  LEA.HI.X.SX32 R85, R51, R63, 0x1, P5 ;  /* 0x0000003f33557211 */ /* 0x000fe200028f0eff */
[----:B------:R-:W0:Y:S01]  /*3350*/  LDS.128 R12, [R47] ;  /* 0x000000002f0c7984 */ /* 0x000e220000000c00 */
[----:B------:R-:W-:Y:S06]  /*3360*/  BAR.SYNC.DEFER_BLOCKING 0x0 ;  /* 0x0000000000007b1d */ /* 0x000fec0000010000 */
[----:B------:R2:W-:Y:S02]  /*3370*/  STSM.16.M88.4 [R55], R16 ;  /* 0x0000001037007844 */ /* 0x0005e40000000200 */
[----:B------:R-:W-:Y:S01]  /*3380*/  BAR.SYNC.DEFER_BLOCKING 0x0 ;  /* 0x0000000000007b1d */ /* 0x000fe20000010000 */
[----:B--2---:R-:W-:-:S02]  /*3390*/  LEA R16, P4, R53, R59, 0x1 ;  /* 0x0000003b35107211 */ /* 0x004fc400078808ff */
[----:B------:R-:W-:Y:S02]  /*33a0*/  LEA R18, P2, R29, R59, 0x1 ;  /* 0x0000003b1d127211 */ /* 0x000fe400078408ff */
[----:B------:R-:W-:Y:S02]  /*33b0*/  LEA.HI.X.SX32 R17, R53, R63, 0x1, P4 ;  /* 0x0000003f35117211 */ /* 0x000fe400020f0eff */
[C---:B------:R-:W-:Y:S02]  /*33c0*/  LEA R56, P4, R58.reuse, R59, 0x1 ;  /* 0x0000003b3a387211 */ /* 0x040fe400078808ff */
[-C--:B------:R-:W-:Y:S02]  /*33d0*/  LEA.HI.X.SX32 R55, R31, R63.reuse, 0x1, P6 ;  /* 0x0000003f1f377211 */ /* 0x080fe400030f0eff */
[-C--:B------:R-:W-:Y:S01]  /*33e0*/  LEA.HI.X.SX32 R19, R29, R63.reuse, 0x1, P2 ;  /* 0x0000003f1d137211 */ /* 0x080fe200010f0eff */
[----:B------:R2:W-:Y:S01]  /*33f0*/  STG.E.U16 desc[UR22][R64.64], R4 ;  /* 0x0000000440007986 */ /* 0x0005e2000c101516 */
[----:B------:R-:W-:-:S02]  /*3400*/  LEA.HI.X.SX32 R57, R58, R63, 0x1, P4 ;  /* 0x0000003f3a397211 */ /* 0x000fc400020f0eff */
[CC--:B------:R-:W-:Y:S01]  /*3410*/  LEA R66, P2, R26.reuse, R59.reuse, 0x1 ;  /* 0x0000003b1a427211 */ /* 0x0c0fe200078408ff */
[----:B------:R3:W-:Y:S01]  /*3420*/  STG.E.U16 desc[UR22][R36.64], R5 ;  /* 0x0000000524007986 */ /* 0x0007e2000c101516 */
[C---:B------:R-:W-:Y:S02]  /*3430*/  LEA R70, P4, R23.reuse, R59, 0x1 ;  /* 0x0000003b17467211 */ /* 0x040fe400078808ff */
[-C--:B------:R-:W-:Y:S01]  /*3440*/  LEA.HI.X.SX32 R67, R26, R63.reuse, 0x1, P2 ;  /* 0x0000003f1a437211 */ /* 0x080fe200010f0eff */
[----:B------:R4:W-:Y:S01]  /*3450*/  STG.E.U16 desc[UR22][R38.64], R6 ;  /* 0x0000000626007986 */ /* 0x0009e2000c101516 */
[----:B------:R-:W-:Y:S02]  /*3460*/  LEA.HI.X.SX32 R71, R23, R63, 0x1, P4 ;  /* 0x0000003f17477211 */ /* 0x000fe400020f0eff */
[-C--:B------:R-:W-:Y:S01]  /*3470*/  LEA R78, P2, R33, R59.reuse, 0x1 ;  /* 0x0000003b214e7211 */ /* 0x080fe200078408ff */
[----:B------:R5:W-:Y:S01]  /*3480*/  STG.E.U16 desc[UR22][R40.64], R7 ;  /* 0x0000000728007986 */ /* 0x000be2000c101516 */
[----:B--2---:R-:W-:-:S02]  /*3490*/  LEA R64, P6, R30, R59, 0x1 ;  /* 0x0000003b1e407211 */ /* 0x004fc400078c08ff */
[----:B------:R-:W-:Y:S02]  /*34a0*/  LEA R82, P4, R35, R59, 0x1 ;  /* 0x0000003b23527211 */ /* 0x000fe400078808ff */
[----:B------:R-:W-:Y:S02]  /*34b0*/  LEA.HI.X.SX32 R65, R30, R63, 0x1, P6 ;  /* 0x0000003f1e417211 */ /* 0x000fe400030f0eff */
[C---:B------:R-:W-:Y:S02]  /*34c0*/  LEA R30, P6, R32.reuse, R59, 0x1 ;  /* 0x0000003b201e7211 */ /* 0x040fe400078c08ff */
[-C--:B------:R-:W-:Y:S02]  /*34d0*/  LEA.HI.X.SX32 R79, R33, R63.reuse, 0x1, P2 ;  /* 0x0000003f214f7211 */ /* 0x080fe400010f0eff */
[-C--:B------:R-:W-:Y:S02]  /*34e0*/  LEA.HI.X.SX32 R31, R32, R63.reuse, 0x1, P6 ;  /* 0x0000003f201f7211 */ /* 0x080fe400030f0eff */
[----:B------:R-:W-:-:S02]  /*34f0*/  LEA.HI.X.SX32 R83, R35, R63, 0x1, P4 ;  /* 0x0000003f23537211 */ /* 0x000fc400020f0eff */
[----:B------:R-:W2:Y:S01]  /*3500*/  LDS.128 R32, [R47] ;  /* 0x000000002f207984 */ /* 0x000ea20000000c00 */
[----:B------:R-:W-:Y:S02]  /*3510*/  PRMT R4, R4, 0x7632, R4 ;  /* 0x0000763204047816 */ /* 0x000fe40000000004 */
[----:B------:R-:W-:Y:S02]  /*3520*/  PRMT R26, R6, 0x7632, R26 ;  /* 0x00007632061a7816 */ /* 0x000fe4000000001a */
[----:B---3--:R-:W-:Y:S01]  /*3530*/  PRMT R37, R7, 0x7632, R37 ;  /* 0x0000763207257816 */ /* 0x008fe20000000025 */
[----:B------:R3:W-:Y:S01]  /*3540*/  STG.E.U16 desc[UR22][R42.64], R4 ;  /* 0x000000042a007986 */ /* 0x0007e2000c101516 */
[----:B------:R-:W-:Y:S02]  /*3550*/  LEA.HI.X.SX32 R53, R28, R63, 0x1, P3 ;  /* 0x0000003f1c357211 */ /* 0x000fe400018f0eff */
[----:B------:R-:W-:Y:S01]  /*3560*/  LEA R28, P3, R22, R59, 0x1 ;  /* 0x0000003b161c7211 */ /* 0x000fe200078608ff */
[----:B------:R-:W-:Y:S01]  /*3570*/  STG.E.U16 desc[UR22][R44.64], R24 ;  /* 0x000000182c007986 */ /* 0x000fe2000c101516 */
[----:B-1----:R-:W-:-:S02]  /*3580*/  PRMT R5, R8, 0x7632, R5 ;  /* 0x0000763208057816 */ /* 0x002fc40000000005 */
[----:B----4-:R-:W-:Y:S01]  /*3590*/  PRMT R6, R9, 0x7632, R6 ;  /* 0x0000763209067816 */ /* 0x010fe20000000006 */
[----:B------:R-:W-:Y:S01]  /*35a0*/  STG.E.U16 desc[UR22][R16.64], R26 ;  /* 0x0000001a10007986 */ /* 0x000fe2000c101516 */
[----:B-----5:R-:W-:Y:S02]  /*35b0*/  PRMT R7, R10, 0x7632, R7 ;  /* 0x000076320a077816 */ /* 0x020fe40000000007 */
[----:B------:R-:W-:Y:S01]  /*35c0*/  LEA.HI.X.SX32 R29, R22, R63, 0x1, P3 ;  /* 0x0000003f161d7211 */ /* 0x000fe200018f0eff */
[----:B------:R-:W-:Y:S01]  /*35d0*/  STG.E.U16 desc[UR22][R48.64], R37 ;  /* 0x0000002530007986 */ /* 0x000fe2000c101516 */
[----:B---3--:R-:W-:Y:S02]  /*35e0*/  PRMT R4, R11, 0x7632, R4 ;  /* 0x000076320b047816 */ /* 0x008fe40000000004 */
[-C--:B------:R-:W-:Y:S01]  /*35f0*/  LEA R22, P3, R46, R59.reuse, 0x1 ;  /* 0x0000003b2e167211 */ /* 0x080fe200078608ff */
[----:B------:R-:W-:Y:S01]  /*3600*/  STG.E.U16 desc[UR22][R54.64], R8 ;  /* 0x0000000836007986 */ /* 0x000fe2000c101516 */
[----:B------:R-:W-:-:S02]  /*3610*/  LEA R86, P6, R50, R59, 0x1 ;  /* 0x0000003b32567211 */ /* 0x000fc400078c08ff */
[----:B------:R-:W-:Y:S01]  /*3620*/  LEA R88, P2, R62, R59, 0x1 ;  /* 0x0000003b3e587211 */ /* 0x000fe200078408ff */
[----:B------:R1:W-:Y:S01]  /*3630*/  STG.E.U16 desc[UR22][R18.64], R9 ;  /* 0x0000000912007986 */ /* 0x0003e2000c101516 */
[----:B------:R-:W-:Y:S02]  /*3640*/  LEA.HI.X.SX32 R23, R46, R63, 0x1, P3 ;  /* 0x0000003f2e177211 */ /* 0x000fe400018f0eff */
[-C--:B------:R-:W-:Y:S01]  /*3650*/  LEA R90, P3, R68, R59.reuse, 0x1 ;  /* 0x0000003b445a7211 */ /* 0x080fe200078608ff */
[----:B------:R3:W-:Y:S01]  /*3660*/  STG.E.U16 desc[UR22][R52.64], R10 ;  /* 0x0000000a34007986 */ /* 0x0007e2000c101516 */
[----:B------:R-:W-:Y:S02]  /*3670*/  LEA R92, P4, R74, R59, 0x1 ;  /* 0x0000003b4a5c7211 */ /* 0x000fe400078808ff */
[----:B0-----:R-:W-:Y:S01]  /*3680*/  PRMT R41, R13, 0x7632, R41 ;  /* 0x000076320d297816 */ /* 0x001fe20000000029 */
[----:B------:R-:W-:Y:S01]  /*3690*/  STG.E.U16 desc[UR22][R56.64], R11 ;  /* 0x0000000b38007986 */ /* 0x000fe2000c101516 */
[----:B------:R-:W-:-:S02]  /*36a0*/  PRMT R42, R14, 0x7632, R42 ;  /* 0x000076320e2a7816 */ /* 0x000fc4000000002a */
[----:B------:R-:W-:Y:S01]  /*36b0*/  LEA R58, P5, R76, R59, 0x1 ;  /* 0x0000003b4c3a7211 */ /* 0x000fe200078a08ff */
[----:B------:R-:W-:Y:S01]  /*36c0*/  STG.E.U16 desc[UR22][R60.64], R5 ;  /* 0x000000053c007986 */ /* 0x000fe2000c101516 */
[----:B------:R-:W-:Y:S01]  /*36d0*/  LEA.HI.X.SX32 R87, R50, R63, 0x1, P6 ;  /* 0x0000003f32577211 */ /* 0x000fe200030f0eff */
[----:B-1----:R-:W0:Y:S01]  /*36e0*/  LDC.64 R8, c[0x0][0x230] ;  /* 0x00008c00ff087b82 */ /* 0x002e220000000a00 */
[----:B------:R-:W-:Y:S01]  /*36f0*/  PRMT R43, R15, 0x7632, R43 ;  /* 0x000076320f2b7816 */ /* 0x000fe2000000002b */
[----:B------:R1:W-:Y:S01]  /*3700*/  STG.E.U16 desc[UR22][R64.64], R6 ;  /* 0x0000000640007986 */ /* 0x0003e2000c101516 */
[----:B---3--:R-:W-:Y:S02]  /*3710*/  PRMT R10, R12, 0x7632, R10 ;  /* 0x000076320c0a7816 */ /* 0x008fe4000000000a */
[----:B------:R-:W-:Y:S01]  /*3720*/  LEA R94, P6, R80, R59, 0x1 ;  /* 0x0000003b505e7211 */ /* 0x000fe200078c08ff */
[----:B------:R-:W-:Y:S01]  /*3730*/  STG.E.U16 desc[UR22][R66.64], R7 ;  /* 0x0000000742007986 */ /* 0x000fe2000c101516 */
[----:B------:R-:W-:-:S02]  /*3740*/  LEA.HI.X.SX32 R89, R62, R63, 0x1, P2 ;  /* 0x0000003f3e597211 */ /* 0x000fc400010f0eff */
[----:B------:R-:W-:Y:S01]  /*3750*/  LEA R96, P2, R98, R59, 0x1 ;  /* 0x0000003b62607211 */ /* 0x000fe200078408ff */
[----:B------:R3:W-:Y:S01]  /*3760*/  STG.E.U16 desc[UR22][R28.64], R4 ;  /* 0x000000041c007986 */ /* 0x0007e2000c101516 */
[-C--:B------:R-:W-:Y:S02]  /*3770*/  LEA.HI.X.SX32 R91, R68, R63.reuse, 0x1, P3 ;  /* 0x0000003f445b7211 */ /* 0x080fe400018f0eff */
[----:B------:R-:W-:Y:S01]  /*3780*/  LEA.HI.X.SX32 R93, R74, R63, 0x1, P4 ;  /* 0x0000003f4a5d7211 */ /* 0x000fe200020f0eff */
[----:B------:R-:W-:Y:S01]  /*3790*/  STG.E.U16 desc[UR22][R70.64], R12 ;  /* 0x0000000c46007986 */ /* 0x000fe2000c101516 */
[-C--:B------:R-:W-:Y:S01]  /*37a0*/  LEA R68, P3, R100, R59.reuse, 0x1 ;  /* 0x0000003b64447211 */ /* 0x080fe200078608ff */
[----:B-1----:R-:W-:Y:S01]  /*37b0*/  FFMA R6, R25, 0.69314718246459960938, R20 ;  /* 0x3f31721819067823 */ /* 0x002fe20000000014 */
[----:B------:R-:W-:Y:S01]  /*37c0*/  LEA R50, P4, R102, R59, 0x1 ;  /* 0x0000003b66327211 */ /* 0x000fe200078808ff */
[----:B------:R-:W-:Y:S01]  /*37d0*/  STG.E.U16 desc[UR22][R72.64], R13 ;  /* 0x0000000d48007986 */ /* 0x000fe2000c101516 */
[----:B------:R-:W-:-:S02]  /*37e0*/  LEA.HI.X.SX32 R59, R76, R63, 0x1, P5 ;  /* 0x0000003f4c3b7211 */ /* 0x000fc400028f0eff */
[-C--:B------:R-:W-:Y:S01]  /*37f0*/  LEA.HI.X.SX32 R95, R80, R63.reuse, 0x1, P6 ;  /* 0x0000003f505f7211 */ /* 0x080fe200030f0eff */
[----:B------:R-:W-:Y:S01]  /*3800*/  STG.E.U16 desc[UR22][R30.64], R14 ;  /* 0x0000000e1e007986 */ /* 0x000fe2000c101516 */
[----:B--2---:R-:W-:Y:S02]  /*3810*/  PRMT R47, R32, 0x7632, R47 ;  /* 0x00007632202f7816 */ /* 0x004fe4000000002f */
[-C--:B------:R-:W-:Y:S01]  /*3820*/  LEA.HI.X.SX32 R97, R98, R63.reuse, 0x1, P2 ;  /* 0x0000003f62617211 */ /* 0x080fe200010f0eff */
[----:B------:R-:W-:Y:S01]  /*3830*/  STG.E.U16 desc[UR22][R78.64], R15 ;  /* 0x0000000f4e007986 */ /* 0x000fe2000c101516 */
[----:B------:R-:W-:Y:S02]  /*3840*/  PRMT R48, R33, 0x7632, R48 ;  /* 0x0000763221307816 */ /* 0x000fe40000000030 */
[----:B------:R-:W-:Y:S01]  /*3850*/  LEA.HI.X.SX32 R69, R100, R63, 0x1, P3 ;  /* 0x0000003f64457211 */ /* 0x000fe200018f0eff */
[----:B------:R1:W-:Y:S01]  /*3860*/  STG.E.U16 desc[UR22][R22.64], R10 ;  /* 0x0000000a16007986 */ /* 0x0003e2000c101516 */
[----:B------:R-:W-:-:S02]  /*3870*/  PRMT R5, R34, 0x7632, R5 ;  /* 0x0000763222057816 */ /* 0x000fc40000000005 */
[----:B------:R-:W-:Y:S01]  /*3880*/  LEA.HI.X.SX32 R51, R102, R63, 0x1, P4 ;  /* 0x0000003f66337211 */ /* 0x000fe200020f0eff */
[----:B------:R2:W-:Y:S01]  /*3890*/  STG.E.U16 desc[UR22][R82.64], R41 ;  /* 0x0000002952007986 */ /* 0x0005e2000c101516 */
[C---:B------:R-:W-:Y:S01]  /*38a0*/  LOP3.LUT P2, RZ, R2.reuse, 0x80, RZ, 0xc0, !PT ;  /* 0x0000008002ff7812 */ /* 0x040fe2000784c0ff */
[----:B------:R-:W-:Y:S01]  /*38b0*/  IMAD.SHL.U32 R2, R2, 0x2, RZ ;  /* 0x0000000202027824 */ /* 0x000fe200078e00ff */
[----:B---3--:R-:W-:Y:S01]  /*38c0*/  FSEL R4, R27, -INF , P1 ;  /* 0xff8000001b047808 */ /* 0x008fe20000800000 */
[----:B------:R2:W-:Y:S04]  /*38d0*/  STG.E.U16 desc[UR22][R84.64], R42 ;  /* 0x0000002a54007986 */ /* 0x0005e8000c101516 */
[----:B------:R2:W-:Y:S01]  /*38e0*/  STG.E.U16 desc[UR22][R86.64], R43 ;  /* 0x0000002b56007986 */ /* 0x0005e2000c101516 */
[----:B-1----:R-:W-:Y:S01]  /*38f0*/  PRMT R10, R35, 0x7632, R10 ;  /* 0x00007632230a7816 */ /* 0x002fe2000000000a */
[----:B------:R-:W-:Y:S01]  /*3900*/  FFMA R7, R4, 0.69314718246459960938, R3 ;  /* 0x3f31721804077823 */ /* 0x000fe20000000003 */
[----:B------:R-:W-:Y:S01]  /*3910*/  LOP3.LUT R4, R2, 0x1f8, RZ, 0xc0, !PT ;  /* 0x000001f802047812 */ /* 0x000fe200078ec0ff */
[----:B------:R2:W-:Y:S01]  /*3920*/  STG.E.U16 desc[UR22][R88.64], R32 ;  /* 0x0000002058007986 */ /* 0x0005e2000c101516 */
[----:B------:R-:W-:-:S02]  /*3930*/  IMAD.SHL.U32 R3, R0, 0x4, RZ ;  /* 0x0000000400037824 */ /* 0x000fc400078e00ff */
[----:B------:R-:W-:Y:S01]  /*3940*/  IMAD.HI R0, R0, 0x4, RZ ;  /* 0x0000000400007827 */ /* 0x000fe200078e02ff */
[----:B------:R2:W-:Y:S02]  /*3950*/  STG.E.U16 desc[UR22][R90.64], R33 ;  /* 0x000000215a007986 */ /* 0x0005e4000c101516 */
[----:B0-----:R-:W-:Y:S02]  /*3960*/  IADD3 R2, P0, P1, R3, UR6, R8 ;  /* 0x0000000603027c10 */ /* 0x001fe4000f91e008 */
[----:B------:R2:W-:Y:S02]  /*3970*/  STG.E.U16 desc[UR22][R92.64], R34 ;  /* 0x000000225c007986 */ /* 0x0005e4000c101516 */
[----:B------:R-:W-:Y:S02]  /*3980*/  IADD3.X R3, R0, UR5, R9, P0, P1 ;  /* 0x0000000500037c10 */ /* 0x000fe400087e2409 */
[----:B------:R2:W-:Y:S04]  /*3990*/  STG.E.U16 desc[UR22][R58.64], R35 ;  /* 0x000000233a007986 */ /* 0x0005e8000c101516 */
[----:B------:R2:W-:Y:S04]  /*39a0*/  STG.E.U16 desc[UR22][R94.64], R47 ;  /* 0x0000002f5e007986 */ /* 0x0005e8000c101516 */
[----:B------:R2:W-:Y:S04]  /*39b0*/  STG.E.U16 desc[UR22][R96.64], R48 ;  /* 0x0000003060007986 */ /* 0x0005e8000c101516 */
[----:B------:R2:W-:Y:S04]  /*39c0*/  STG.E.U16 desc[UR22][R68.64], R5 ;  /* 0x0000000544007986 */ /* 0x0005e8000c101516 */
[----:B------:R2:W-:Y:S01]  /*39d0*/  STG.E.U16 desc[UR22][R50.64], R10 ;  /* 0x0000000a32007986 */ /* 0x0005e2000c101516 */
[----:B------:R-:W-:Y:S06]  /*39e0*/  BAR.SYNC.DEFER_BLOCKING 0x0 ;  /* 0x0000000000007b1d */ /* 0x000fec0000010000 */
[----:B------:R2:W-:Y:S02]  /*39f0*/  STS.64 [R4+UR20], R6 ;  /* 0x0000000604007988 */ /* 0x0005e40008000a14 */
[----:B------:R-:W-:Y:S06]  /*3a00*/  BAR.SYNC.DEFER_BLOCKING 0x0 ;  /* 0x0000000000007b1d */ /* 0x000fec0000010000 */
[----:B------:R-:W-:Y:S05]  /*3a10*/  @P2 EXIT ;  /* 0x000000000000294d */ /* 0x000fea0003800000 */
[----:B------:R-:W0:Y:S04]  /*3a20*/  LDS R21, [R21] ;  /* 0x0000000015157984 */ /* 0x000e280000000800 */
[----:B0-----:R-:W-:Y:S01]  /*3a30*/  STG.E desc[UR22][R2.64], R21 ;  /* 0x0000001502007986 */ /* 0x001fe2000c101916 */
[----:B------:R-:W-:Y:S05]  /*3a40*/  EXIT ;  /* 0x000000000000794d */ /* 0x000fea0003800000 */
.L_x_2:
[----:B------:R-:W-:-:S00]  /*3a50*/  BRA `(.L_x_2) ;  /* 0xfffffffc00fc7947 */ /* 0x000fc0000383ffff */
[----:B------:R-:W-:-:S00]  /*3a60*/  NOP ;  /* 0x0000000000007918 */ /* 0x000fc00000000000 */
        /* <DEDUP_REMOVED lines=9> */
.L_x_3:


//--------------------- .nv.global.init           --------------------------
	.section	.nv.global.init,"aw",@progbits
.nv.global.init:
	.type		_$_str,@object
	.size		_$_str,(.L_0 - _$_str)
_$_str:
        /*0000*/ 	.byte	0x5f, 0x5f, 0x43, 0x55, 0x44, 0x41, 0x5f, 0x46, 0x54, 0x5a, 0x00
.L_0:


//--------------------- .nv.shared.attn_fwd       --------------------------
	.section	.nv.shared.attn_fwd,"aw",@nobits
	.sectionflags	@""
	.align	16
	.zero		1024


//--------------------- .nv.shared.reserved.0     --------------------------
	.section	.nv.shared.reserved.0,"aw",@nobits
	.weak		__nv_reservedSMEM_offset_0_alias
	.size		__nv_reservedSMEM_offset_0_alias, 0, 0
	.other		__nv_reservedSMEM_offset_0_alias,@"STO_CUDA_RESERVED_SHARED STV_DEFAULT"
__nv_reservedSMEM_offset_0_alias:
	.zero		0


//--------------------- .nv.constant0.attn_fwd    --------------------------
	.section	.nv.constant0.attn_fwd,"a",@progbits
	.sectionflags	@""
	.align	4
.nv.constant0.attn_fwd:
	.zero		664


//--------------------- SYMBOLS --------------------------

	.type		.nv.reservedSmem.offset0,@object
	.size		.nv.reservedSmem.offset0,0x4
